// auto-generated by cutlass_sweep.gemm — config: {"arch": "sm_90", "cluster_m": 1, "cluster_n": 2, "dtype": "tf32", "stages": 4, "tile_k": 128, "tile_m": 64, "tile_n": 256}
#include "cutlass/cutlass.h"
#include "cutlass/gemm/collective/collective_builder.hpp"
#include "cutlass/gemm/device/gemm_universal_adapter.h"
#include "cutlass/gemm/kernel/gemm_universal.hpp"
#include "cutlass/epilogue/collective/collective_builder.hpp"

using ElemA = cutlass::tfloat32_t;
using ElemB = cutlass::tfloat32_t;
using ElemCD = cutlass::tfloat32_t;
using Acc  = float;
using TileShape    = cute::Shape<cute::_64, cute::_256, cute::_128>;
using ClusterShape = cute::Shape<cute::_1, cute::_2, cute::_1>;

using CollectiveEpilogue = typename cutlass::epilogue::collective::CollectiveBuilder<
    cutlass::arch::Sm90, cutlass::arch::OpClassTensorOp,
    TileShape, ClusterShape,
    cutlass::epilogue::collective::EpilogueTileAuto,
    Acc, Acc,
    ElemCD, cutlass::layout::RowMajor, 128 / cutlass::sizeof_bits<ElemCD>::value,
    ElemCD, cutlass::layout::RowMajor, 128 / cutlass::sizeof_bits<ElemCD>::value,
    cutlass::epilogue::collective::EpilogueScheduleAuto
  >::CollectiveOp;

using CollectiveMainloop = typename cutlass::gemm::collective::CollectiveBuilder<
    cutlass::arch::Sm90, cutlass::arch::OpClassTensorOp,
    ElemA, cutlass::layout::RowMajor, 128 / cutlass::sizeof_bits<ElemA>::value,
    ElemB, cutlass::layout::ColumnMajor, 128 / cutlass::sizeof_bits<ElemB>::value,
    Acc,
    TileShape, ClusterShape,
    cutlass::gemm::collective::StageCount<4>,
    cutlass::gemm::collective::KernelScheduleAuto
  >::CollectiveOp;

using GemmKernel = cutlass::gemm::kernel::GemmUniversal<
    cute::Shape<int,int,int,int>,
    CollectiveMainloop,
    CollectiveEpilogue
>;
using Gemm = cutlass::gemm::device::GemmUniversalAdapter<GemmKernel>;

// Force the device kernel symbol into the cubin without needing a host main.
auto* _anchor = &cutlass::device_kernel<GemmKernel>;


// ===== COMPILED SASS (sm_90a) =====

	.target	sm_90a

	.elftype	@"ET_EXEC"


//--------------------- .note.nv.tkinfo           --------------------------
	.section	.note.nv.tkinfo,"",@"SHT_NOTE"
	.sectionflags	@"SHF_NOTE_NV_TKINFO"
	.tkinfo
        /*0018*/ 	.word	0x00000002
        /*0030*/ 	.string	""
        /*0030*/ 	.string	"ptxas"
        /*0030*/ 	.string	"Cuda compilation tools, release 13.0, V13.0.88"
        /*0030*/ 	.string	"Build cuda_13.0.r13.0/compiler.36424714_0"
        /*0030*/ 	.string	"-arch sm_90a -m 64 "



//--------------------- .note.nv.cuinfo           --------------------------
	.section	.note.nv.cuinfo,"",@"SHT_NOTE"
	.sectionflags	@"SHF_NOTE_NV_CUINFO"
        /*0018*/ 	.short	0x0002
        /*001a*/ 	.short	0x005a
        /*001c*/ 	.short	0x0082
	.zero		2


//--------------------- .nv.info                  --------------------------
	.section	.nv.info,"",@"SHT_CUDA_INFO"
	.align	4


	//----- nvinfo : EIATTR_REGCOUNT
	.align		4
        /*0000*/ 	.byte	0x04, 0x2f
        /*0002*/ 	.short	(.L_15 - .L_14)
	.align		4
.L_14:
        /*0004*/ 	.word	index@(_ZN7cutlass13device_kernelINS_4gemm6kernel13GemmUniversalIN4cute5tupleIJiiiiEEENS1_10collective13CollectiveMmaINS1_34MainloopSm90TmaGmmaWarpSpecializedILi4ENS5_IJNS4_1CILi1EEENSA_ILi2EEESB_EEENS1_32KernelTmaWarpSpecializedPingpongEEENS5_IJNSA_ILi64EEENSA_ILi256EEENSA_ILi128EEEEEENS_10tfloat32_tENS5_IJlSB_lEEESK_SL_NS4_8TiledMMAINS4_8MMA_AtomIJNS4_4SM904GMMA30MMA_64x256x8_F32TF32TF32_SS_TNILNSP_7ScaleInE1ELSR_1EEEEEENS4_6LayoutINS5_IJSB_SB_SB_EEENS5_IJNSA_ILi0EEESW_SW_EEEEENS5_IJNS4_10UnderscoreESZ_SZ_EEEEENS4_23SM90_TMA_LOAD_MULTICASTENS4_14ComposedLayoutINS4_7SwizzleILi3ELi4ELi3EEENS4_18smem_ptr_flag_bitsILi32EEENSU_INS5_IJNSA_ILi8EEENSA_ILi32EEEEEENS5_IJS19_SB_EEEEEEEvNS4_8identityENS4_13SM90_TMA_LOADES1D_vS1E_EENS_8epilogue10collective6detail29Sm90TmaWarpSpecializedAdapterINS1I_15DefaultEpilogueISK_SL_SL_NS1H_6thread17LinearCombinationISK_Li1EffLNS1M_9ScaleType4KindE0ELNS_15FloatRoundStyleE2ESK_EENS1_15EpilogueDefaultEEEEEvvEEEEvNT_6ParamsE)
        /*0008*/ 	.word	0x000000a8


	//----- nvinfo : EIATTR_FRAME_SIZE
	.align		4
.L_15:
        /*000c*/ 	.byte	0x04, 0x11
        /*000e*/ 	.short	(.L_17 - .L_16)
	.align		4
.L_16:
        /*0010*/ 	.word	index@(_ZN7cutlass13device_kernelINS_4gemm6kernel13GemmUniversalIN4cute5tupleIJiiiiEEENS1_10collective13CollectiveMmaINS1_34MainloopSm90TmaGmmaWarpSpecializedILi4ENS5_IJNS4_1CILi1EEENSA_ILi2EEESB_EEENS1_32KernelTmaWarpSpecializedPingpongEEENS5_IJNSA_ILi64EEENSA_ILi256EEENSA_ILi128EEEEEENS_10tfloat32_tENS5_IJlSB_lEEESK_SL_NS4_8TiledMMAINS4_8MMA_AtomIJNS4_4SM904GMMA30MMA_64x256x8_F32TF32TF32_SS_TNILNSP_7ScaleInE1ELSR_1EEEEEENS4_6LayoutINS5_IJSB_SB_SB_EEENS5_IJNSA_ILi0EEESW_SW_EEEEENS5_IJNS4_10UnderscoreESZ_SZ_EEEEENS4_23SM90_TMA_LOAD_MULTICASTENS4_14ComposedLayoutINS4_7SwizzleILi3ELi4ELi3EEENS4_18smem_ptr_flag_bitsILi32EEENSU_INS5_IJNSA_ILi8EEENSA_ILi32EEEEEENS5_IJS19_SB_EEEEEEEvNS4_8identityENS4_13SM90_TMA_LOADES1D_vS1E_EENS_8epilogue10collective6detail29Sm90TmaWarpSpecializedAdapterINS1I_15DefaultEpilogueISK_SL_SL_NS1H_6thread17LinearCombinationISK_Li1EffLNS1M_9ScaleType4KindE0ELNS_15FloatRoundStyleE2ESK_EENS1_15EpilogueDefaultEEEEEvvEEEEvNT_6ParamsE)
        /*0014*/ 	.word	0x00000000


	//----- nvinfo : EIATTR_MIN_STACK_SIZE
	.align		4
.L_17:
        /*0018*/ 	.byte	0x04, 0x12
        /*001a*/ 	.short	(.L_19 - .L_18)
	.align		4
.L_18:
        /*001c*/ 	.word	index@(_ZN7cutlass13device_kernelINS_4gemm6kernel13GemmUniversalIN4cute5tupleIJiiiiEEENS1_10collective13CollectiveMmaINS1_34MainloopSm90TmaGmmaWarpSpecializedILi4ENS5_IJNS4_1CILi1EEENSA_ILi2EEESB_EEENS1_32KernelTmaWarpSpecializedPingpongEEENS5_IJNSA_ILi64EEENSA_ILi256EEENSA_ILi128EEEEEENS_10tfloat32_tENS5_IJlSB_lEEESK_SL_NS4_8TiledMMAINS4_8MMA_AtomIJNS4_4SM904GMMA30MMA_64x256x8_F32TF32TF32_SS_TNILNSP_7ScaleInE1ELSR_1EEEEEENS4_6LayoutINS5_IJSB_SB_SB_EEENS5_IJNSA_ILi0EEESW_SW_EEEEENS5_IJNS4_10UnderscoreESZ_SZ_EEEEENS4_23SM90_TMA_LOAD_MULTICASTENS4_14ComposedLayoutINS4_7SwizzleILi3ELi4ELi3EEENS4_18smem_ptr_flag_bitsILi32EEENSU_INS5_IJNSA_ILi8EEENSA_ILi32EEEEEENS5_IJS19_SB_EEEEEEEvNS4_8identityENS4_13SM90_TMA_LOADES1D_vS1E_EENS_8epilogue10collective6detail29Sm90TmaWarpSpecializedAdapterINS1I_15DefaultEpilogueISK_SL_SL_NS1H_6thread17LinearCombinationISK_Li1EffLNS1M_9ScaleType4KindE0ELNS_15FloatRoundStyleE2ESK_EENS1_15EpilogueDefaultEEEEEvvEEEEvNT_6ParamsE)
        /*0020*/ 	.word	0x00000000
.L_19:


//--------------------- .nv.compat                --------------------------
	.section	.nv.compat,"",@"SHT_CUDA_COMPAT_INFO"
	.align	4
        /*0000*/ 	.byte	0x02, 0x09, 0x01, 0x00, 0x02, 0x02, 0x04, 0x00, 0x02, 0x05, 0x05, 0x00, 0x03, 0x07, 0x01, 0x01
        /*0010*/ 	.byte	0x02, 0x03, 0x01, 0x00, 0x02, 0x06, 0x01, 0x00, 0x04, 0x0b, 0x08, 0x00, 0x00, 0x00, 0x00, 0x00
        /*0020*/ 	.byte	0x00, 0x00, 0x00, 0x00


//--------------------- .nv.info._ZN7cutlass13device_kernelINS_4gemm6kernel13GemmUniversalIN4cute5tupleIJiiiiEEENS1_10collective13CollectiveMmaINS1_34MainloopSm90TmaGmmaWarpSpecializedILi4ENS5_IJNS4_1CILi1EEENSA_ILi2EEESB_EEENS1_32KernelTmaWarpSpecializedPingpongEEENS5_IJNSA_ILi64EEENSA_ILi256EEENSA_ILi128EEEEEENS_10tfloat32_tENS5_IJlSB_lEEESK_SL_NS4_8TiledMMAINS4_8MMA_AtomIJNS4_4SM904GMMA30MMA_64x256x8_F32TF32TF32_SS_TNILNSP_7ScaleInE1ELSR_1EEEEEENS4_6LayoutINS5_IJSB_SB_SB_EEENS5_IJNSA_ILi0EEESW_SW_EEEEENS5_IJNS4_10UnderscoreESZ_SZ_EEEEENS4_23SM90_TMA_LOAD_MULTICASTENS4_14ComposedLayoutINS4_7SwizzleILi3ELi4ELi3EEENS4_18smem_ptr_flag_bitsILi32EEENSU_INS5_IJNSA_ILi8EEENSA_ILi32EEEEEENS5_IJS19_SB_EEEEEEEvNS4_8identityENS4_13SM90_TMA_LOADES1D_vS1E_EENS_8epilogue10collective6detail29Sm90TmaWarpSpecializedAdapterINS1I_15DefaultEpilogueISK_SL_SL_NS1H_6thread17LinearCombinationISK_Li1EffLNS1M_9ScaleType4KindE0ELNS_15FloatRoundStyleE2ESK_EENS1_15EpilogueDefaultEEEEEvvEEEEvNT_6ParamsE --------------------------
	.section	.nv.info._ZN7cutlass13device_kernelINS_4gemm6kernel13GemmUniversalIN4cute5tupleIJiiiiEEENS1_10collective13CollectiveMmaINS1_34MainloopSm90TmaGmmaWarpSpecializedILi4ENS5_IJNS4_1CILi1EEENSA_ILi2EEESB_EEENS1_32KernelTmaWarpSpecializedPingpongEEENS5_IJNSA_ILi64EEENSA_ILi256EEENSA_ILi128EEEEEENS_10tfloat32_tENS5_IJlSB_lEEESK_SL_NS4_8TiledMMAINS4_8MMA_AtomIJNS4_4SM904GMMA30MMA_64x256x8_F32TF32TF32_SS_TNILNSP_7ScaleInE1ELSR_1EEEEEENS4_6LayoutINS5_IJSB_SB_SB_EEENS5_IJNSA_ILi0EEESW_SW_EEEEENS5_IJNS4_10UnderscoreESZ_SZ_EEEEENS4_23SM90_TMA_LOAD_MULTICASTENS4_14ComposedLayoutINS4_7SwizzleILi3ELi4ELi3EEENS4_18smem_ptr_flag_bitsILi32EEENSU_INS5_IJNSA_ILi8EEENSA_ILi32EEEEEENS5_IJS19_SB_EEEEEEEvNS4_8identityENS4_13SM90_TMA_LOADES1D_vS1E_EENS_8epilogue10collective6detail29Sm90TmaWarpSpecializedAdapterINS1I_15DefaultEpilogueISK_SL_SL_NS1H_6thread17LinearCombinationISK_Li1EffLNS1M_9ScaleType4KindE0ELNS_15FloatRoundStyleE2ESK_EENS1_15EpilogueDefaultEEEEEvvEEEEvNT_6ParamsE,"",@"SHT_CUDA_INFO"
	.sectionflags	@""
	.align	4


	//----- nvinfo : EIATTR_CUDA_API_VERSION
	.align		4
        /*0000*/ 	.byte	0x04, 0x37
        /*0002*/ 	.short	(.L_21 - .L_20)
.L_20:
        /*0004*/ 	.word	0x00000082


	//----- nvinfo : EIATTR_KPARAM_INFO
	.align		4
.L_21:
        /*0008*/ 	.byte	0x04, 0x17
        /*000a*/ 	.short	(.L_23 - .L_22)
.L_22:
        /*000c*/ 	.word	0x00000000
        /*0010*/ 	.short	0x0000
        /*0012*/ 	.short	0x0070
        /*0014*/ 	.byte	0x00, 0xf0, 0x01, 0x10


	//----- nvinfo : EIATTR_SPARSE_MMA_MASK
	.align		4
.L_23:
        /*0018*/ 	.byte	0x03, 0x50
        /*001a*/ 	.short	0x0000


	//----- nvinfo : EIATTR_MAXREG_COUNT
	.align		4
        /*001c*/ 	.byte	0x03, 0x1b
        /*001e*/ 	.short	0x00a8


	//----- nvinfo : EIATTR_NUM_BARRIERS
	.align		4
        /*0020*/ 	.byte	0x02, 0x4c
        /*0022*/ 	.byte	0x01
	.zero		1


	//----- nvinfo : EIATTR_EXTERNS
	.align		4
        /*0024*/ 	.byte	0x04, 0x0f
        /*0026*/ 	.short	(.L_25 - .L_24)


	//   ....[0]....
	.align		4
.L_24:
        /*0028*/ 	.word	index@(__assertfail)


	//----- nvinfo : EIATTR_MERCURY_ISA_VERSION
	.align		4
.L_25:
        /*002c*/ 	.byte	0x03, 0x5f
        /*002e*/ 	.short	0x0101


	//----- nvinfo : EIATTR_INT_WARP_WIDE_INSTR_OFFSETS
	.align		4
        /*0030*/ 	.byte	0x04, 0x31
        /*0032*/ 	.short	(.L_27 - .L_26)


	//   ....[0]....
.L_26:
        /*0034*/ 	.word	0x00000590


	//   ....[1]....
        /*0038*/ 	.word	0x000005d0


	//   ....[2]....
        /*003c*/ 	.word	0x00000660


	//   ....[3]....
        /*0040*/ 	.word	0x00000690


	//   ....[4]....
        /*0044*/ 	.word	0x000006d0


	//   ....[5]....
        /*0048*/ 	.word	0x000006e0


	//   ....[6]....
        /*004c*/ 	.word	0x000007a0


	//   ....[7]....
        /*0050*/ 	.word	0x00000800


	//   ....[8]....
        /*0054*/ 	.word	0x00002d40


	//----- nvinfo : EIATTR_COOP_GROUP_MASK_REGIDS
	.align		4
.L_27:
        /*0058*/ 	.byte	0x04, 0x29
        /*005a*/ 	.short	(.L_29 - .L_28)


	//   ....[0]....
.L_28:
        /*005c*/ 	.word	0xffffffff


	//   ....[1]....
        /*0060*/ 	.word	0xffffffff


	//   ....[2]....
        /*0064*/ 	.word	0xffffffff


	//   ....[3]....
        /*0068*/ 	.word	0xffffffff


	//   ....[4]....
        /*006c*/ 	.word	0xffffffff


	//   ....[5]....
        /*0070*/ 	.word	0xffffffff


	//   ....[6]....
        /*0074*/ 	.word	0xffffffff


	//----- nvinfo : EIATTR_COOP_GROUP_INSTR_OFFSETS
	.align		4
.L_29:
        /*0078*/ 	.byte	0x04, 0x28
        /*007a*/ 	.short	(.L_31 - .L_30)


	//   ....[0]....
.L_30:
        /*007c*/ 	.word	0x00000060


	//   ....[1]....
        /*0080*/ 	.word	0x00000080


	//   ....[2]....
        /*0084*/ 	.word	0x00000180


	//   ....[3]....
        /*0088*/ 	.word	0x000003b0


	//   ....[4]....
        /*008c*/ 	.word	0x000003f0


	//   ....[5]....
        /*0090*/ 	.word	0x000004e0


	//   ....[6]....
        /*0094*/ 	.word	0x00000910


	//----- nvinfo : EIATTR_REG_RECONFIG
	.align		4
.L_31:
        /*0098*/ 	.byte	0x01, 0x54
	.zero		2


	//----- nvinfo : EIATTR_SYSCALL_OFFSETS
	.align		4
        /*009c*/ 	.byte	0x04, 0x46
        /*009e*/ 	.short	(.L_33 - .L_32)


	//   ....[0]....
.L_32:
        /*00a0*/ 	.word	0x00001870


	//----- nvinfo : EIATTR_MBARRIER_INSTR_OFFSETS
	.align		4
.L_33:
        /*00a4*/ 	.byte	0x04, 0x39
        /*00a6*/ 	.short	(.L_35 - .L_34)


	//   ....[0]....
.L_34:
        /*00a8*/ 	.word	0x00000320
        /*00ac*/ 	.word	0x000000ff
        /*00b0*/ 	.word	0x00000000
        /*00b4*/ 	.short	0x0100
        /*00b6*/ 	.byte	0x07
	.zero		1


	//   ....[1]....
        /*00b8*/ 	.word	0x00000330
        /*00bc*/ 	.word	0x000000ff
        /*00c0*/ 	.word	0x00000020
        /*00c4*/ 	.short	0x0100
        /*00c6*/ 	.byte	0x07
	.zero		1


	//   ....[2]....
        /*00c8*/ 	.word	0x00000340
        /*00cc*/ 	.word	0x000000ff
        /*00d0*/ 	.word	0x00000008
        /*00d4*/ 	.short	0x0100
        /*00d6*/ 	.byte	0x07
	.zero		1


	//   ....[3]....
        /*00d8*/ 	.word	0x00000350
        /*00dc*/ 	.word	0x000000ff
        /*00e0*/ 	.word	0x00000028
        /*00e4*/ 	.short	0x0100
        /*00e6*/ 	.byte	0x07
	.zero		1


	//   ....[4]....
        /*00e8*/ 	.word	0x00000360
        /*00ec*/ 	.word	0x000000ff
        /*00f0*/ 	.word	0x00000010
        /*00f4*/ 	.short	0x0100
        /*00f6*/ 	.byte	0x07
	.zero		1


	//   ....[5]....
        /*00f8*/ 	.word	0x00000370
        /*00fc*/ 	.word	0x000000ff
        /*0100*/ 	.word	0x00000030
        /*0104*/ 	.short	0x0100
        /*0106*/ 	.byte	0x07
	.zero		1


	//   ....[6]....
        /*0108*/ 	.word	0x00000380
        /*010c*/ 	.word	0x000000ff
        /*0110*/ 	.word	0x00000018
        /*0114*/ 	.short	0x0100
        /*0116*/ 	.byte	0x07
	.zero		1


	//   ....[7]....
        /*0118*/ 	.word	0x00000390
        /*011c*/ 	.word	0x000000ff
        /*0120*/ 	.word	0x00000038
        /*0124*/ 	.short	0x0100
        /*0126*/ 	.byte	0x07
	.zero		1


	//   ....[8]....
        /*0128*/ 	.word	0x000007e0
        /*012c*/ 	.word	0x000000ff
        /*0130*/ 	.word	0x00000070
        /*0134*/ 	.short	0x0100
        /*0136*/ 	.byte	0x0d
	.zero		1


	//   ....[9]....
        /*0138*/ 	.word	0x00000820
        /*013c*/ 	.word	0x000000ff
        /*0140*/ 	.word	0x00000078
        /*0144*/ 	.short	0x0100
        /*0146*/ 	.byte	0x0d
	.zero		1


	//   ....[10]....
        /*0148*/ 	.word	0x00000850
        /*014c*/ 	.word	0x000000ff
        /*0150*/ 	.word	0x00000050
        /*0154*/ 	.short	0x0100
        /*0156*/ 	.byte	0x10
	.zero		1


	//   ....[11]....
        /*0158*/ 	.word	0x000008a0
        /*015c*/ 	.word	0x000000ff
        /*0160*/ 	.word	0x00000058
        /*0164*/ 	.short	0x0100
        /*0166*/ 	.byte	0x10
	.zero		1


	//   ....[12]....
        /*0168*/ 	.word	0x000008b0
        /*016c*/ 	.word	0x000000ff
        /*0170*/ 	.word	0x00000060
        /*0174*/ 	.short	0x0100
        /*0176*/ 	.byte	0x10
	.zero		1


	//   ....[13]....
        /*0178*/ 	.word	0x000008c0
        /*017c*/ 	.word	0x000000ff
        /*0180*/ 	.word	0x00000068
        /*0184*/ 	.short	0x0100
        /*0186*/ 	.byte	0x10
	.zero		1


	//   ....[14]....
        /*0188*/ 	.word	0x00001750
        /*018c*/ 	.word	0x0000009c
        /*0190*/ 	.word	0x00000000
        /*0194*/ 	.short	0x010a
        /*0196*/ 	.byte	0x2b
	.zero		1


	//   ....[15]....
        /*0198*/ 	.word	0x00001900
        /*019c*/ 	.word	0x00000003
        /*01a0*/ 	.word	0x00000000
        /*01a4*/ 	.short	0x010a
        /*01a6*/ 	.byte	0x3f
	.zero		1


	//   ....[16]....
        /*01a8*/ 	.word	0x00001960
        /*01ac*/ 	.word	0x00000003
        /*01b0*/ 	.word	0x00000000
        /*01b4*/ 	.short	0x010a
        /*01b6*/ 	.byte	0x3f
	.zero		1


	//   ....[17]....
        /*01b8*/ 	.word	0x000022f0
        /*01bc*/ 	.word	0x000000ff
        /*01c0*/ 	.word	0x00000000
        /*01c4*/ 	.short	0x010a
        /*01c6*/ 	.byte	0x07
	.zero		1


	//   ....[18]....
        /*01c8*/ 	.word	0x00002330
        /*01cc*/ 	.word	0x000000ff
        /*01d0*/ 	.word	0x00000000
        /*01d4*/ 	.short	0x010a
        /*01d6*/ 	.byte	0x07
	.zero		1


	//   ....[19]....
        /*01d8*/ 	.word	0x00002bd0
        /*01dc*/ 	.word	0x00000005
        /*01e0*/ 	.word	0x00000000
        /*01e4*/ 	.short	0x0101
        /*01e6*/ 	.byte	0x3f
	.zero		1


	//   ....[20]....
        /*01e8*/ 	.word	0x00002cd0
        /*01ec*/ 	.word	0x0000009d
        /*01f0*/ 	.word	0x00000000
        /*01f4*/ 	.short	0x0101
        /*01f6*/ 	.byte	0x2c
	.zero		1


	//   ....[21]....
        /*01f8*/ 	.word	0x00002dc0
        /*01fc*/ 	.word	0x00000003
        /*0200*/ 	.word	0x00000000
        /*0204*/ 	.short	0x0101
        /*0206*/ 	.byte	0x3f
	.zero		1


	//   ....[22]....
        /*0208*/ 	.word	0x00002e80
        /*020c*/ 	.word	0x0000009c
        /*0210*/ 	.word	0x00000010
        /*0214*/ 	.short	0x010a
        /*0216*/ 	.byte	0x2b
	.zero		1


	//   ....[23]....
        /*0218*/ 	.word	0x0000ac30
        /*021c*/ 	.word	0x0000009f
        /*0220*/ 	.word	0x00000000
        /*0224*/ 	.short	0x0101
        /*0226*/ 	.byte	0x2c
	.zero		1


	//   ....[24]....
        /*0228*/ 	.word	0x0000b650
        /*022c*/ 	.word	0x0000000c
        /*0230*/ 	.word	0x00000020
        /*0234*/ 	.short	0x010a
        /*0236*/ 	.byte	0x3f
	.zero		1


	//   ....[25]....
        /*0238*/ 	.word	0x0000bcb0
        /*023c*/ 	.word	0x00000004
        /*0240*/ 	.word	0x00000078
        /*0244*/ 	.short	0x0101
        /*0246*/ 	.byte	0x3f
	.zero		1


	//   ....[26]....
        /*0248*/ 	.word	0x0000c3c0
        /*024c*/ 	.word	0x00000007
        /*0250*/ 	.word	0x00000000
        /*0254*/ 	.short	0x010a
        /*0256*/ 	.byte	0x3f
	.zero		1


	//   ....[27]....
        /*0258*/ 	.word	0x0000c440
        /*025c*/ 	.word	0x00000009
        /*0260*/ 	.word	0x00000000
        /*0264*/ 	.short	0x010a
        /*0266*/ 	.byte	0x3f
	.zero		1


	//   ....[28]....
        /*0268*/ 	.word	0x0000c4d0
        /*026c*/ 	.word	0x00000006
        /*0270*/ 	.word	0x00000000
        /*0274*/ 	.short	0x010a
        /*0276*/ 	.byte	0x3f
	.zero		1


	//   ....[29]....
        /*0278*/ 	.word	0x0000c560
        /*027c*/ 	.word	0x00000003
        /*0280*/ 	.word	0x00000000
        /*0284*/ 	.short	0x010a
        /*0286*/ 	.byte	0x3f
	.zero		1


	//   ....[30]....
        /*0288*/ 	.word	0x0000c5c0
        /*028c*/ 	.word	0x0000009e
        /*0290*/ 	.word	0x00000000
        /*0294*/ 	.short	0x010a
        /*0296*/ 	.byte	0x3f
	.zero		1


	//   ....[31]....
        /*0298*/ 	.word	0x0000c610
        /*029c*/ 	.word	0x00000003
        /*02a0*/ 	.word	0x00000000
        /*02a4*/ 	.short	0x010a
        /*02a6*/ 	.byte	0x3f
	.zero		1


	//   ....[32]....
        /*02a8*/ 	.word	0x0000c670
        /*02ac*/ 	.word	0x00000005
        /*02b0*/ 	.word	0x00000000
        /*02b4*/ 	.short	0x010a
        /*02b6*/ 	.byte	0x3f
	.zero		1


	//   ....[33]....
        /*02b8*/ 	.word	0x0000c6c0
        /*02bc*/ 	.word	0x0000009e
        /*02c0*/ 	.word	0x00000010
        /*02c4*/ 	.short	0x010a
        /*02c6*/ 	.byte	0x3f
	.zero		1


	//   ....[34]....
        /*02c8*/ 	.word	0x0000c790
        /*02cc*/ 	.word	0x0000000c
        /*02d0*/ 	.word	0x00000020
        /*02d4*/ 	.short	0x010a
        /*02d6*/ 	.byte	0x3f
	.zero		1


	//   ....[35]....
        /*02d8*/ 	.word	0x0000c860
        /*02dc*/ 	.word	0x00000007
        /*02e0*/ 	.word	0x00000000
        /*02e4*/ 	.short	0x010a
        /*02e6*/ 	.byte	0x3f
	.zero		1


	//   ....[36]....
        /*02e8*/ 	.word	0x0000c8b0
        /*02ec*/ 	.word	0x00000009
        /*02f0*/ 	.word	0x00000000
        /*02f4*/ 	.short	0x010a
        /*02f6*/ 	.byte	0x3f
	.zero		1


	//   ....[37]....
        /*02f8*/ 	.word	0x0000c900
        /*02fc*/ 	.word	0x00000006
        /*0300*/ 	.word	0x00000000
        /*0304*/ 	.short	0x010a
        /*0306*/ 	.byte	0x3f
	.zero		1


	//----- nvinfo : EIATTR_NUM_MBARRIERS
	.align		4
.L_35:
        /*0308*/ 	.byte	0x03, 0x38
        /*030a*/ 	.short	0x000e


	//----- nvinfo : EIATTR_EXIT_INSTR_OFFSETS
	.align		4
        /*030c*/ 	.byte	0x04, 0x1c
        /*030e*/ 	.short	(.L_37 - .L_36)


	//   ....[0]....
.L_36:
        /*0310*/ 	.word	0x00001420


	//   ....[1]....
        /*0314*/ 	.word	0x00001480


	//   ....[2]....
        /*0318*/ 	.word	0x0000b340


	//   ....[3]....
        /*031c*/ 	.word	0x0000b370


	//   ....[4]....
        /*0320*/ 	.word	0x0000c5b0


	//----- nvinfo : EIATTR_MAX_THREADS
	.align		4
.L_37:
        /*0324*/ 	.byte	0x04, 0x05
        /*0326*/ 	.short	(.L_39 - .L_38)
.L_38:
        /*0328*/ 	.word	0x00000180
        /*032c*/ 	.word	0x00000001
        /*0330*/ 	.word	0x00000001


	//----- nvinfo : EIATTR_CRS_STACK_SIZE
	.align		4
.L_39:
        /*0334*/ 	.byte	0x04, 0x1e
        /*0336*/ 	.short	(.L_41 - .L_40)
.L_40:
        /*0338*/ 	.word	0x00000000


	//----- nvinfo : EIATTR_CBANK_PARAM_SIZE
	.align		4
.L_41:
        /*033c*/ 	.byte	0x03, 0x19
        /*033e*/ 	.short	0x0470


	//----- nvinfo : EIATTR_PARAM_CBANK
	.align		4
        /*0340*/ 	.byte	0x04, 0x0a
        /*0342*/ 	.short	(.L_43 - .L_42)
	.align		4
.L_42:
        /*0344*/ 	.word	index@(.nv.constant0._ZN7cutlass13device_kernelINS_4gemm6kernel13GemmUniversalIN4cute5tupleIJiiiiEEENS1_10collective13CollectiveMmaINS1_34MainloopSm90TmaGmmaWarpSpecializedILi4ENS5_IJNS4_1CILi1EEENSA_ILi2EEESB_EEENS1_32KernelTmaWarpSpecializedPingpongEEENS5_IJNSA_ILi64EEENSA_ILi256EEENSA_ILi128EEEEEENS_10tfloat32_tENS5_IJlSB_lEEESK_SL_NS4_8TiledMMAINS4_8MMA_AtomIJNS4_4SM904GMMA30MMA_64x256x8_F32TF32TF32_SS_TNILNSP_7ScaleInE1ELSR_1EEEEEENS4_6LayoutINS5_IJSB_SB_SB_EEENS5_IJNSA_ILi0EEESW_SW_EEEEENS5_IJNS4_10UnderscoreESZ_SZ_EEEEENS4_23SM90_TMA_LOAD_MULTICASTENS4_14ComposedLayoutINS4_7SwizzleILi3ELi4ELi3EEENS4_18smem_ptr_flag_bitsILi32EEENSU_INS5_IJNSA_ILi8EEENSA_ILi32EEEEEENS5_IJS19_SB_EEEEEEEvNS4_8identityENS4_13SM90_TMA_LOADES1D_vS1E_EENS_8epilogue10collective6detail29Sm90TmaWarpSpecializedAdapterINS1I_15DefaultEpilogueISK_SL_SL_NS1H_6thread17LinearCombinationISK_Li1EffLNS1M_9ScaleType4KindE0ELNS_15FloatRoundStyleE2ESK_EENS1_15EpilogueDefaultEEEEEvvEEEEvNT_6ParamsE)
        /*0348*/ 	.short	0x0210
        /*034a*/ 	.short	0x0470


	//----- nvinfo : EIATTR_SW_WAR
	.align		4
.L_43:
        /*034c*/ 	.byte	0x04, 0x36
        /*034e*/ 	.short	(.L_45 - .L_44)
.L_44:
        /*0350*/ 	.word	0x00000008
.L_45:


//--------------------- .nv.callgraph             --------------------------
	.section	.nv.callgraph,"",@"SHT_CUDA_CALLGRAPH"
	.align	4
	.sectionentsize	8
	.align		4
        /*0000*/ 	.word	0x00000000
	.align		4
        /*0004*/ 	.word	0xffffffff
	.align		4
        /*0008*/ 	.word	index@(_ZN7cutlass13device_kernelINS_4gemm6kernel13GemmUniversalIN4cute5tupleIJiiiiEEENS1_10collective13CollectiveMmaINS1_34MainloopSm90TmaGmmaWarpSpecializedILi4ENS5_IJNS4_1CILi1EEENSA_ILi2EEESB_EEENS1_32KernelTmaWarpSpecializedPingpongEEENS5_IJNSA_ILi64EEENSA_ILi256EEENSA_ILi128EEEEEENS_10tfloat32_tENS5_IJlSB_lEEESK_SL_NS4_8TiledMMAINS4_8MMA_AtomIJNS4_4SM904GMMA30MMA_64x256x8_F32TF32TF32_SS_TNILNSP_7ScaleInE1ELSR_1EEEEEENS4_6LayoutINS5_IJSB_SB_SB_EEENS5_IJNSA_ILi0EEESW_SW_EEEEENS5_IJNS4_10UnderscoreESZ_SZ_EEEEENS4_23SM90_TMA_LOAD_MULTICASTENS4_14ComposedLayoutINS4_7SwizzleILi3ELi4ELi3EEENS4_18smem_ptr_flag_bitsILi32EEENSU_INS5_IJNSA_ILi8EEENSA_ILi32EEEEEENS5_IJS19_SB_EEEEEEEvNS4_8identityENS4_13SM90_TMA_LOADES1D_vS1E_EENS_8epilogue10collective6detail29Sm90TmaWarpSpecializedAdapterINS1I_15DefaultEpilogueISK_SL_SL_NS1H_6thread17LinearCombinationISK_Li1EffLNS1M_9ScaleType4KindE0ELNS_15FloatRoundStyleE2ESK_EENS1_15EpilogueDefaultEEEEEvvEEEEvNT_6ParamsE)
	.align		4
        /*000c*/ 	.word	index@(__assertfail)
	.align		4
        /*0010*/ 	.word	0x00000000
	.align		4
        /*0014*/ 	.word	0xfffffffe
	.align		4
        /*0018*/ 	.word	0x00000000
	.align		4
        /*001c*/ 	.word	0xfffffffd
	.align		4
        /*0020*/ 	.word	0x00000000
	.align		4
        /*0024*/ 	.word	0xfffffffc


//--------------------- .nv.constant4             --------------------------
	.section	.nv.constant4,"a",@progbits
	.align	8
	.align		8
.nv.constant4:
        /*0000*/ 	.dword	__assertfail
	.align		8
        /*0008*/ 	.dword	__unnamed_1
	.align		8
        /*0010*/ 	.dword	_ZN39_INTERNAL_edc28b39_4_k_cu_0e1252e5_61514cuda3std3__45__cpo5beginE
	.align		8
        /*0018*/ 	.dword	_ZN39_INTERNAL_edc28b39_4_k_cu_0e1252e5_61514cuda3std3__45__cpo3endE
	.align		8
        /*0020*/ 	.dword	_ZN39_INTERNAL_edc28b39_4_k_cu_0e1252e5_61514cuda3std3__45__cpo6cbeginE
	.align		8
        /*0028*/ 	.dword	_ZN39_INTERNAL_edc28b39_4_k_cu_0e1252e5_61514cuda3std3__45__cpo4cendE
	.align		8
        /*0030*/ 	.dword	_ZN39_INTERNAL_edc28b39_4_k_cu_0e1252e5_61514cuda3std3__441_GLOBAL__N__edc28b39_4_k_cu_0e1252e5_61516ignoreE
	.align		8
        /*0038*/ 	.dword	_ZN39_INTERNAL_edc28b39_4_k_cu_0e1252e5_61514cuda3std3__419piecewise_constructE
	.align		8
        /*0040*/ 	.dword	_ZN39_INTERNAL_edc28b39_4_k_cu_0e1252e5_61514cuda3std3__48in_placeE
	.align		8
        /*0048*/ 	.dword	_ZN39_INTERNAL_edc28b39_4_k_cu_0e1252e5_61514cuda3std6ranges3__45__cpo4swapE
	.align		8
        /*0050*/ 	.dword	_ZN39_INTERNAL_edc28b39_4_k_cu_0e1252e5_61514cuda3std6ranges3__45__cpo9iter_moveE
	.align		8
        /*0058*/ 	.dword	_ZN39_INTERNAL_edc28b39_4_k_cu_0e1252e5_61514cute7productE
	.align		8
        /*0060*/ 	.dword	_ZN39_INTERNAL_edc28b39_4_k_cu_0e1252e5_61514cute1_E
	.align		8
        /*0068*/ 	.dword	$str$22
	.align		8
        /*0070*/ 	.dword	$str$23


//--------------------- .text._ZN7cutlass13device_kernelINS_4gemm6kernel13GemmUniversalIN4cute5tupleIJiiiiEEENS1_10collective13CollectiveMmaINS1_34MainloopSm90TmaGmmaWarpSpecializedILi4ENS5_IJNS4_1CILi1EEENSA_ILi2EEESB_EEENS1_32KernelTmaWarpSpecializedPingpongEEENS5_IJNSA_ILi64EEENSA_ILi256EEENSA_ILi128EEEEEENS_10tfloat32_tENS5_IJlSB_lEEESK_SL_NS4_8TiledMMAINS4_8MMA_AtomIJNS4_4SM904GMMA30MMA_64x256x8_F32TF32TF32_SS_TNILNSP_7ScaleInE1ELSR_1EEEEEENS4_6LayoutINS5_IJSB_SB_SB_EEENS5_IJNSA_ILi0EEESW_SW_EEEEENS5_IJNS4_10UnderscoreESZ_SZ_EEEEENS4_23SM90_TMA_LOAD_MULTICASTENS4_14ComposedLayoutINS4_7SwizzleILi3ELi4ELi3EEENS4_18smem_ptr_flag_bitsILi32EEENSU_INS5_IJNSA_ILi8EEENSA_ILi32EEEEEENS5_IJS19_SB_EEEEEEEvNS4_8identityENS4_13SM90_TMA_LOADES1D_vS1E_EENS_8epilogue10collective6detail29Sm90TmaWarpSpecializedAdapterINS1I_15DefaultEpilogueISK_SL_SL_NS1H_6thread17LinearCombinationISK_Li1EffLNS1M_9ScaleType4KindE0ELNS_15FloatRoundStyleE2ESK_EENS1_15EpilogueDefaultEEEEEvvEEEEvNT_6ParamsE --------------------------
	.section	.text._ZN7cutlass13device_kernelINS_4gemm6kernel13GemmUniversalIN4cute5tupleIJiiiiEEENS1_10collective13CollectiveMmaINS1_34MainloopSm90TmaGmmaWarpSpecializedILi4ENS5_IJNS4_1CILi1EEENSA_ILi2EEESB_EEENS1_32KernelTmaWarpSpecializedPingpongEEENS5_IJNSA_ILi64EEENSA_ILi256EEENSA_ILi128EEEEEENS_10tfloat32_tENS5_IJlSB_lEEESK_SL_NS4_8TiledMMAINS4_8MMA_AtomIJNS4_4SM904GMMA30MMA_64x256x8_F32TF32TF32_SS_TNILNSP_7ScaleInE1ELSR_1EEEEEENS4_6LayoutINS5_IJSB_SB_SB_EEENS5_IJNSA_ILi0EEESW_SW_EEEEENS5_IJNS4_10UnderscoreESZ_SZ_EEEEENS4_23SM90_TMA_LOAD_MULTICASTENS4_14ComposedLayoutINS4_7SwizzleILi3ELi4ELi3EEENS4_18smem_ptr_flag_bitsILi32EEENSU_INS5_IJNSA_ILi8EEENSA_ILi32EEEEEENS5_IJS19_SB_EEEEEEEvNS4_8identityENS4_13SM90_TMA_LOADES1D_vS1E_EENS_8epilogue10collective6detail29Sm90TmaWarpSpecializedAdapterINS1I_15DefaultEpilogueISK_SL_SL_NS1H_6thread17LinearCombinationISK_Li1EffLNS1M_9ScaleType4KindE0ELNS_15FloatRoundStyleE2ESK_EENS1_15EpilogueDefaultEEEEEvvEEEEvNT_6ParamsE,"ax",@progbits
	.align	128
.text._ZN7cutlass13device_kernelINS_4gemm6kernel13GemmUniversalIN4cute5tupleIJiiiiEEENS1_10collective13CollectiveMmaINS1_34MainloopSm90TmaGmmaWarpSpecializedILi4ENS5_IJNS4_1CILi1EEENSA_ILi2EEESB_EEENS1_32KernelTmaWarpSpecializedPingpongEEENS5_IJNSA_ILi64EEENSA_ILi256EEENSA_ILi128EEEEEENS_10tfloat32_tENS5_IJlSB_lEEESK_SL_NS4_8TiledMMAINS4_8MMA_AtomIJNS4_4SM904GMMA30MMA_64x256x8_F32TF32TF32_SS_TNILNSP_7ScaleInE1ELSR_1EEEEEENS4_6LayoutINS5_IJSB_SB_SB_EEENS5_IJNSA_ILi0EEESW_SW_EEEEENS5_IJNS4_10UnderscoreESZ_SZ_EEEEENS4_23SM90_TMA_LOAD_MULTICASTENS4_14ComposedLayoutINS4_7SwizzleILi3ELi4ELi3EEENS4_18smem_ptr_flag_bitsILi32EEENSU_INS5_IJNSA_ILi8EEENSA_ILi32EEEEEENS5_IJS19_SB_EEEEEEEvNS4_8identityENS4_13SM90_TMA_LOADES1D_vS1E_EENS_8epilogue10collective6detail29Sm90TmaWarpSpecializedAdapterINS1I_15DefaultEpilogueISK_SL_SL_NS1H_6thread17LinearCombinationISK_Li1EffLNS1M_9ScaleType4KindE0ELNS_15FloatRoundStyleE2ESK_EENS1_15EpilogueDefaultEEEEEvvEEEEvNT_6ParamsE:
        .type           _ZN7cutlass13device_kernelINS_4gemm6kernel13GemmUniversalIN4cute5tupleIJiiiiEEENS1_10collective13CollectiveMmaINS1_34MainloopSm90TmaGmmaWarpSpecializedILi4ENS5_IJNS4_1CILi1EEENSA_ILi2EEESB_EEENS1_32KernelTmaWarpSpecializedPingpongEEENS5_IJNSA_ILi64EEENSA_ILi256EEENSA_ILi128EEEEEENS_10tfloat32_tENS5_IJlSB_lEEESK_SL_NS4_8TiledMMAINS4_8MMA_AtomIJNS4_4SM904GMMA30MMA_64x256x8_F32TF32TF32_SS_TNILNSP_7ScaleInE1ELSR_1EEEEEENS4_6LayoutINS5_IJSB_SB_SB_EEENS5_IJNSA_ILi0EEESW_SW_EEEEENS5_IJNS4_10UnderscoreESZ_SZ_EEEEENS4_23SM90_TMA_LOAD_MULTICASTENS4_14ComposedLayoutINS4_7SwizzleILi3ELi4ELi3EEENS4_18smem_ptr_flag_bitsILi32EEENSU_INS5_IJNSA_ILi8EEENSA_ILi32EEEEEENS5_IJS19_SB_EEEEEEEvNS4_8identityENS4_13SM90_TMA_LOADES1D_vS1E_EENS_8epilogue10collective6detail29Sm90TmaWarpSpecializedAdapterINS1I_15DefaultEpilogueISK_SL_SL_NS1H_6thread17LinearCombinationISK_Li1EffLNS1M_9ScaleType4KindE0ELNS_15FloatRoundStyleE2ESK_EENS1_15EpilogueDefaultEEEEEvvEEEEvNT_6ParamsE,@function
        .size           _ZN7cutlass13device_kernelINS_4gemm6kernel13GemmUniversalIN4cute5tupleIJiiiiEEENS1_10collective13CollectiveMmaINS1_34MainloopSm90TmaGmmaWarpSpecializedILi4ENS5_IJNS4_1CILi1EEENSA_ILi2EEESB_EEENS1_32KernelTmaWarpSpecializedPingpongEEENS5_IJNSA_ILi64EEENSA_ILi256EEENSA_ILi128EEEEEENS_10tfloat32_tENS5_IJlSB_lEEESK_SL_NS4_8TiledMMAINS4_8MMA_AtomIJNS4_4SM904GMMA30MMA_64x256x8_F32TF32TF32_SS_TNILNSP_7ScaleInE1ELSR_1EEEEEENS4_6LayoutINS5_IJSB_SB_SB_EEENS5_IJNSA_ILi0EEESW_SW_EEEEENS5_IJNS4_10UnderscoreESZ_SZ_EEEEENS4_23SM90_TMA_LOAD_MULTICASTENS4_14ComposedLayoutINS4_7SwizzleILi3ELi4ELi3EEENS4_18smem_ptr_flag_bitsILi32EEENSU_INS5_IJNSA_ILi8EEENSA_ILi32EEEEEENS5_IJS19_SB_EEEEEEEvNS4_8identityENS4_13SM90_TMA_LOADES1D_vS1E_EENS_8epilogue10collective6detail29Sm90TmaWarpSpecializedAdapterINS1I_15DefaultEpilogueISK_SL_SL_NS1H_6thread17LinearCombinationISK_Li1EffLNS1M_9ScaleType4KindE0ELNS_15FloatRoundStyleE2ESK_EENS1_15EpilogueDefaultEEEEEvvEEEEvNT_6ParamsE,(.L_x_328 - _ZN7cutlass13device_kernelINS_4gemm6kernel13GemmUniversalIN4cute5tupleIJiiiiEEENS1_10collective13CollectiveMmaINS1_34MainloopSm90TmaGmmaWarpSpecializedILi4ENS5_IJNS4_1CILi1EEENSA_ILi2EEESB_EEENS1_32KernelTmaWarpSpecializedPingpongEEENS5_IJNSA_ILi64EEENSA_ILi256EEENSA_ILi128EEEEEENS_10tfloat32_tENS5_IJlSB_lEEESK_SL_NS4_8TiledMMAINS4_8MMA_AtomIJNS4_4SM904GMMA30MMA_64x256x8_F32TF32TF32_SS_TNILNSP_7ScaleInE1ELSR_1EEEEEENS4_6LayoutINS5_IJSB_SB_SB_EEENS5_IJNSA_ILi0EEESW_SW_EEEEENS5_IJNS4_10UnderscoreESZ_SZ_EEEEENS4_23SM90_TMA_LOAD_MULTICASTENS4_14ComposedLayoutINS4_7SwizzleILi3ELi4ELi3EEENS4_18smem_ptr_flag_bitsILi32EEENSU_INS5_IJNSA_ILi8EEENSA_ILi32EEEEEENS5_IJS19_SB_EEEEEEEvNS4_8identityENS4_13SM90_TMA_LOADES1D_vS1E_EENS_8epilogue10collective6detail29Sm90TmaWarpSpecializedAdapterINS1I_15DefaultEpilogueISK_SL_SL_NS1H_6thread17LinearCombinationISK_Li1EffLNS1M_9ScaleType4KindE0ELNS_15FloatRoundStyleE2ESK_EENS1_15EpilogueDefaultEEEEEvvEEEEvNT_6ParamsE)
        .other          _ZN7cutlass13device_kernelINS_4gemm6kernel13GemmUniversalIN4cute5tupleIJiiiiEEENS1_10collective13CollectiveMmaINS1_34MainloopSm90TmaGmmaWarpSpecializedILi4ENS5_IJNS4_1CILi1EEENSA_ILi2EEESB_EEENS1_32KernelTmaWarpSpecializedPingpongEEENS5_IJNSA_ILi64EEENSA_ILi256EEENSA_ILi128EEEEEENS_10tfloat32_tENS5_IJlSB_lEEESK_SL_NS4_8TiledMMAINS4_8MMA_AtomIJNS4_4SM904GMMA30MMA_64x256x8_F32TF32TF32_SS_TNILNSP_7ScaleInE1ELSR_1EEEEEENS4_6LayoutINS5_IJSB_SB_SB_EEENS5_IJNSA_ILi0EEESW_SW_EEEEENS5_IJNS4_10UnderscoreESZ_SZ_EEEEENS4_23SM90_TMA_LOAD_MULTICASTENS4_14ComposedLayoutINS4_7SwizzleILi3ELi4ELi3EEENS4_18smem_ptr_flag_bitsILi32EEENSU_INS5_IJNSA_ILi8EEENSA_ILi32EEEEEENS5_IJS19_SB_EEEEEEEvNS4_8identityENS4_13SM90_TMA_LOADES1D_vS1E_EENS_8epilogue10collective6detail29Sm90TmaWarpSpecializedAdapterINS1I_15DefaultEpilogueISK_SL_SL_NS1H_6thread17LinearCombinationISK_Li1EffLNS1M_9ScaleType4KindE0ELNS_15FloatRoundStyleE2ESK_EENS1_15EpilogueDefaultEEEEEvvEEEEvNT_6ParamsE,@"STO_CUDA_ENTRY STV_DEFAULT"
_ZN7cutlass13device_kernelINS_4gemm6kernel13GemmUniversalIN4cute5tupleIJiiiiEEENS1_10collective13CollectiveMmaINS1_34MainloopSm90TmaGmmaWarpSpecializedILi4ENS5_IJNS4_1CILi1EEENSA_ILi2EEESB_EEENS1_32KernelTmaWarpSpecializedPingpongEEENS5_IJNSA_ILi64EEENSA_ILi256EEENSA_ILi128EEEEEENS_10tfloat32_tENS5_IJlSB_lEEESK_SL_NS4_8TiledMMAINS4_8MMA_AtomIJNS4_4SM904GMMA30MMA_64x256x8_F32TF32TF32_SS_TNILNSP_7ScaleInE1ELSR_1EEEEEENS4_6LayoutINS5_IJSB_SB_SB_EEENS5_IJNSA_ILi0EEESW_SW_EEEEENS5_IJNS4_10UnderscoreESZ_SZ_EEEEENS4_23SM90_TMA_LOAD_MULTICASTENS4_14ComposedLayoutINS4_7SwizzleILi3ELi4ELi3EEENS4_18smem_ptr_flag_bitsILi32EEENSU_INS5_IJNSA_ILi8EEENSA_ILi32EEEEEENS5_IJS19_SB_EEEEEEEvNS4_8identityENS4_13SM90_TMA_LOADES1D_vS1E_EENS_8epilogue10collective6detail29Sm90TmaWarpSpecializedAdapterINS1I_15DefaultEpilogueISK_SL_SL_NS1H_6thread17LinearCombinationISK_Li1EffLNS1M_9ScaleType4KindE0ELNS_15FloatRoundStyleE2ESK_EENS1_15EpilogueDefaultEEEEEvvEEEEvNT_6ParamsE:
[----:B------:R-:W0:Y:S01]  /*0000*/  LDC R1, c[0x0][0x28] ;  /* 0x00000a00ff017b82 */ /* 0x000e220000000800 */
[----:B------:R-:W1:Y:S01]  /*0010*/  S2R R3, SR_TID.X ;  /* 0x0000000000037919 */ /* 0x000e620000002100 */
[----:B------:R-:W-:Y:S01]  /*0020*/  ELECT P0, URZ, PT ;  /* 0x00000000003f782f */ /* 0x000fe20003800000 */
[----:B------:R-:W-:Y:S01]  /*0030*/  BSSY B0, `(.L_x_0) ;  /* 0x0000014000007945 */ /* 0x000fe20003800000 */
[--C-:B-1----:R-:W-:Y:S02]  /*0040*/  SHF.R.U32.HI R0, RZ, 0x5, R3.reuse ;  /* 0x00000005ff007819 */ /* 0x102fe40000011603 */
[----:B------:R-:W-:-:S03]  /*0050*/  SHF.R.U32.HI R5, RZ, 0x7, R3 ;  /* 0x00000007ff057819 */ /* 0x000fc60000011603 */
[----:B------:R-:W1:Y:S02]  /*0060*/  SHFL.IDX PT, R2, R0, RZ, 0x1f ;  /* 0x00001fff00027589 */ /* 0x000e6400000e0000 */
[----:B-1----:R-:W-:Y:S02]  /*0070*/  R2UR UR6, R2 ;  /* 0x00000000020672ca */ /* 0x002fe400000e0000 */
[----:B------:R1:W2:Y:S11]  /*0080*/  SHFL.IDX PT, R2, R5, RZ, 0x1f ;  /* 0x00001fff05027589 */ /* 0x0002b600000e0000 */
[----:B------:R-:W-:-:S02]  /*0090*/  USHF.R.S32.HI UR4, URZ, 0x1f, UR6 ;  /* 0x0000001f3f047899 */ /* 0x000fc40008011406 */
[----:B------:R-:W-:Y:S02]  /*00a0*/  ISETP.NE.OR P0, PT, RZ, UR6, !P0 ;  /* 0x00000006ff007c0c */ /* 0x000fe4000c705670 */
[----:B------:R-:W-:-:S04]  /*00b0*/  ULEA.HI UR4, UR4, UR6, URZ, 0x2 ;  /* 0x0000000604047291 */ /* 0x000fc8000f8f103f */
[----:B------:R-:W-:-:S04]  /*00c0*/  ULOP3.LUT UR4, UR4, 0xfffffffc, URZ, 0xc0, !UPT ;  /* 0xfffffffc04047892 */ /* 0x000fc8000f8ec03f */
[----:B------:R-:W-:-:S03]  /*00d0*/  UIADD3 UR6, UR6, -UR4, URZ ;  /* 0x8000000406067290 */ /* 0x000fc6000fffe03f */
[----:B012---:R-:W-:Y:S09]  /*00e0*/  @P0 BRA `(.L_x_1) ;  /* 0x0000000000200947 */ /* 0x007ff20003800000 */
[----:B------:R-:W-:Y:S02]  /*00f0*/  ULDC.64 UR4, c[0x0][0x198] ;  /* 0x0000660000047ab9 */ /* 0x000fe40000000a00 */
[----:B------:R-:W-:Y:S02]  /*0100*/  UIADD3 UR8, UP0, UR4, 0xf0, URZ ;  /* 0x000000f004087890 */ /* 0x000fe4000ff1e03f */
[----:B------:R-:W-:Y:S02]  /*0110*/  UIADD3 UR4, UP1, UR4, 0x1f0, URZ ;  /* 0x000001f004047890 */ /* 0x000fe4000ff3e03f */
[----:B------:R-:W-:Y:S02]  /*0120*/  UIADD3.X UR9, URZ, UR5, URZ, UP0, !UPT ;  /* 0x000000053f097290 */ /* 0x000fe400087fe43f */
[----:B------:R-:W-:-:S07]  /*0130*/  UIADD3.X UR5, URZ, UR5, URZ, UP1, !UPT ;  /* 0x000000053f057290 */ /* 0x000fce0008ffe43f */
[----:B------:R0:W-:Y:S02]  /*0140*/  UTMACCTL.PF [UR8] ;  /* 0x00000000080079b9 */ /* 0x0001e40008040000 */
[----:B------:R0:W-:Y:S02]  /*0150*/  UTMACCTL.PF [UR4] ;  /* 0x00000000040079b9 */ /* 0x0001e40008040000 */
[----:B0-----:R-:W-:Y:S01]  /*0160*/  NOP ;  /* 0x0000000000007918 */ /* 0x001fe20000000000 */
.L_x_1:
[----:B------:R-:W-:Y:S05]  /*0170*/  BSYNC B0 ;  /* 0x0000000000007941 */ /* 0x000fea0003800000 */
.L_x_0:
[----:B------:R-:W0:Y:S01]  /*0180*/  SHFL.IDX PT, R6, R0, RZ, 0x1f ;  /* 0x00001fff00067589 */ /* 0x000e2200000e0000 */
[----:B------:R-:W-:Y:S01]  /*0190*/  R2UR UR19, R2 ;  /* 0x00000000021372ca */ /* 0x000fe200000e0000 */
[----:B------:R-:W-:Y:S01]  /*01a0*/  UISETP.NE.AND UP0, UPT, UR6, 0x3, UPT ;  /* 0x000000030600788c */ /* 0x000fe2000bf05270 */
[----:B------:R-:W-:-:S03]  /*01b0*/  SHF.R.S32.HI R2, RZ, 0x1f, R3 ;  /* 0x0000001fff027819 */ /* 0x000fc60000011403 */
[----:B------:R-:W-:Y:S01]  /*01c0*/  UISETP.EQ.OR UP0, UPT, UR6, URZ, !UP0 ;  /* 0x0000003f0600728c */ /* 0x000fe2000c702670 */
[----:B------:R-:W-:-:S07]  /*01d0*/  LEA.HI R2, R2, R3, RZ, 0x7 ;  /* 0x0000000302027211 */ /* 0x000fce00078f38ff */
[----:B------:R-:W-:Y:S02]  /*01e0*/  UIADD3 UR14, UR19, -0x1, URZ ;  /* 0xffffffff130e7890 */ /* 0x000fe4000fffe03f */
[----:B------:R-:W-:Y:S02]  /*01f0*/  UISETP.EQ.AND UP0, UPT, UR19, URZ, UP0 ;  /* 0x0000003f1300728c */ /* 0x000fe40008702270 */
[----:B------:R-:W-:Y:S02]  /*0200*/  UISETP.GE.U32.AND UP1, UPT, UR14, 0x2, UPT ;  /* 0x000000020e00788c */ /* 0x000fe4000bf26070 */
[----:B------:R-:W-:Y:S01]  /*0210*/  USEL UR39, URZ, 0x1, !UP0 ;  /* 0x000000013f277887 */ /* 0x000fe2000c000000 */
[----:B0-----:R-:W-:-:S03]  /*0220*/  ISETP.NE.AND P0, PT, R6, RZ, PT ;  /* 0x000000ff0600720c */ /* 0x001fc60003f05270 */
[----:B------:R-:W-:-:S10]  /*0230*/  USEL UR39, UR39, 0x2, UP1 ;  /* 0x0000000227277887 */ /* 0x000fd40008800000 */
[----:B------:R-:W-:Y:S05]  /*0240*/  @P0 BRA `(.L_x_2) ;  /* 0x0000000000580947 */ /* 0x000fea0003800000 */
[----:B------:R-:W0:Y:S01]  /*0250*/  S2UR UR7, SR_CgaCtaId ;  /* 0x00000000000779c3 */ /* 0x000e220000008800 */
[----:B------:R-:W-:Y:S01]  /*0260*/  UMOV UR4, 0x400 ;  /* 0x0000040000047882 */ /* 0x000fe20000000000 */
[----:B------:R-:W-:Y:S01]  /*0270*/  UMOV UR5, 0x1 ;  /* 0x0000000100057882 */ /* 0x000fe20000000000 */
[----:B------:R-:W-:Y:S01]  /*0280*/  UMOV UR8, 0x2 ;  /* 0x0000000200087882 */ /* 0x000fe20000000000 */
[----:B------:R-:W-:Y:S01]  /*0290*/  ELECT P0, URZ, PT ;  /* 0x00000000003f782f */ /* 0x000fe20003800000 */
[----:B------:R-:W-:-:S04]  /*02a0*/  UIADD3 UR8, -UR8, 0x100000, URZ ;  /* 0x0010000008087890 */ /* 0x000fc8000fffe13f */
[----:B------:R-:W-:Y:S02]  /*02b0*/  USHF.L.U32 UR9, UR8, 0xb, URZ ;  /* 0x0000000b08097899 */ /* 0x000fe4000800063f */
[----:B------:R-:W-:Y:S02]  /*02c0*/  USHF.L.U32 UR8, UR8, 0x1, URZ ;  /* 0x0000000108087899 */ /* 0x000fe4000800063f */
[----:B0-----:R-:W-:Y:S02]  /*02d0*/  ULEA UR7, UR7, UR4, 0x18 ;  /* 0x0000000407077291 */ /* 0x001fe4000f8ec03f */
[----:B------:R-:W-:-:S04]  /*02e0*/  UIADD3 UR4, -UR5, 0x100000, URZ ;  /* 0x0010000005047890 */ /* 0x000fc8000fffe13f */
[----:B------:R-:W-:Y:S02]  /*02f0*/  USHF.L.U32 UR5, UR4, 0xb, URZ ;  /* 0x0000000b04057899 */ /* 0x000fe4000800063f */
[----:B------:R-:W-:Y:S01]  /*0300*/  USHF.L.U32 UR4, UR4, 0x1, URZ ;  /* 0x0000000104047899 */ /* 0x000fe2000800063f */
[----:B------:R-:W0:Y:S11]  /*0310*/  FENCE.VIEW.ASYNC.S ;  /* 0x00000000000073c6 */ /* 0x000e360000000000 */
[----:B0-----:R0:W1:Y:S01]  /*0320*/  SYNCS.EXCH.64 URZ, [UR7], UR4 ;  /* 0x00000004073f75b2 */ /* 0x0010620008000100 */
[----:B------:R0:W2:Y:S01]  /*0330*/  SYNCS.EXCH.64 URZ, [UR7+0x20], UR8 ;  /* 0x00002008073f75b2 */ /* 0x0000a20008000100 */
[----:B------:R0:W3:Y:S01]  /*0340*/  SYNCS.EXCH.64 URZ, [UR7+0x8], UR4 ;  /* 0x00000804073f75b2 */ /* 0x0000e20008000100 */
[----:B------:R0:W4:Y:S01]  /*0350*/  SYNCS.EXCH.64 URZ, [UR7+0x28], UR8 ;  /* 0x00002808073f75b2 */ /* 0x0001220008000100 */
[----:B------:R0:W0:Y:S01]  /*0360*/  SYNCS.EXCH.64 URZ, [UR7+0x10], UR4 ;  /* 0x00001004073f75b2 */ /* 0x0000220008000100 */
[----:B------:R0:W0:Y:S01]  /*0370*/  SYNCS.EXCH.64 URZ, [UR7+0x30], UR8 ;  /* 0x00003008073f75b2 */ /* 0x0000220008000100 */
[----:B------:R0:W0:Y:S01]  /*0380*/  SYNCS.EXCH.64 URZ, [UR7+0x18], UR4 ;  /* 0x00001804073f75b2 */ /* 0x0000220008000100 */
[----:B------:R0:W0:Y:S01]  /*0390*/  SYNCS.EXCH.64 URZ, [UR7+0x38], UR8 ;  /* 0x00003808073f75b2 */ /* 0x0000220008000100 */
[----:B------:R-:W-:Y:S01]  /*03a0*/  NOP ;  /* 0x0000000000007918 */ /* 0x000fe20000000000 */
.L_x_2:
[----:B------:R-:W5:Y:S01]  /*03b0*/  SHFL.IDX PT, R10, R0, RZ, 0x1f ;  /* 0x00001fff000a7589 */ /* 0x000f6200000e0000 */
[----:B------:R-:W1:Y:S01]  /*03c0*/  S2UR UR15, SR_CTAID.X ;  /* 0x00000000000f79c3 */ /* 0x000e620000002500 */
[----:B------:R-:W-:Y:S02]  /*03d0*/  ELECT P0, URZ, PT ;  /* 0x00000000003f782f */ /* 0x000fe40003800000 */
[----:B------:R-:W-:Y:S01]  /*03e0*/  SHF.R.S32.HI R11, RZ, 0x1f, R6 ;  /* 0x0000001fff0b7819 */ /* 0x000fe20000011406 */
[----:B------:R1:W2:Y:S01]  /*03f0*/  SHFL.IDX PT, R8, R0, RZ, 0x1f ;  /* 0x00001fff00087589 */ /* 0x0002a200000e0000 */
[----:B------:R-:W-:Y:S02]  /*0400*/  ELECT P1, URZ, PT ;  /* 0x00000000003f782f */ /* 0x000fe40003820000 */
[----:B------:R-:W-:Y:S01]  /*0410*/  LOP3.LUT R2, R2, 0xffffff80, RZ, 0xc0, !PT ;  /* 0xffffff8002027812 */ /* 0x000fe200078ec0ff */
[----:B0-----:R-:W-:Y:S01]  /*0420*/  ULDC UR4, c[0x0][0x150] ;  /* 0x0000540000047ab9 */ /* 0x001fe20000000800 */
[----:B------:R-:W-:Y:S01]  /*0430*/  LEA.HI R11, R11, R6, RZ, 0x2 ;  /* 0x000000060b0b7211 */ /* 0x000fe200078f10ff */
[----:B------:R-:W0:Y:S01]  /*0440*/  S2UR UR8, SR_CTAID.Y ;  /* 0x00000000000879c3 */ /* 0x000e220000002600 */
[----:B------:R-:W-:Y:S01]  /*0450*/  NOP ;  /* 0x0000000000007918 */ /* 0x000fe20000000000 */
[----:B------:R-:W-:Y:S01]  /*0460*/  IMAD.IADD R4, R3, 0x1, -R2 ;  /* 0x0000000103047824 */ /* 0x000fe200078e0a02 */
[----:B------:R-:W-:Y:S01]  /*0470*/  LOP3.LUT R11, R11, 0x3ffffffc, RZ, 0xc0, !PT ;  /* 0x3ffffffc0b0b7812 */ /* 0x000fe200078ec0ff */
[----:B------:R-:W-:Y:S01]  /*0480*/  NOP ;  /* 0x0000000000007918 */ /* 0x000fe20000000000 */
[----:B------:R-:W-:Y:S01]  /*0490*/  ULDC UR17, c[0x0][0x148] ;  /* 0x0000520000117ab9 */ /* 0x000fe20000000800 */
[----:B------:R-:W-:Y:S01]  /*04a0*/  UMOV UR20, 0x80 ;  /* 0x0000008000147882 */ /* 0x000fe20000000000 */
[----:B------:R-:W-:Y:S01]  /*04b0*/  SHF.R.S32.HI R9, RZ, 0x1f, R4 ;  /* 0x0000001fff097819 */ /* 0x000fe20000011404 */
[----:B------:R-:W-:Y:S01]  /*04c0*/  IMAD.IADD R11, R6, 0x1, -R11 ;  /* 0x00000001060b7824 */ /* 0x000fe200078e0a0b */
[----:B------:R-:W-:Y:S01]  /*04d0*/  ULDC UR12, c[0x0][0x144] ;  /* 0x00005100000c7ab9 */ /* 0x000fe20000000800 */
[----:B------:R-:W3:Y:S01]  /*04e0*/  SHFL.IDX PT, R5, R5, RZ, 0x1f ;  /* 0x00001fff05057589 */ /* 0x000ee200000e0000 */
[----:B------:R-:W-:-:S02]  /*04f0*/  LEA.HI R2, R9, R4, RZ, 0x3 ;  /* 0x0000000409027211 */ /* 0x000fc400078f18ff */
[----:B------:R-:W-:Y:S02]  /*0500*/  ISETP.NE.AND P3, PT, RZ, UR19, PT ;  /* 0x00000013ff007c0c */ /* 0x000fe4000bf65270 */
[----:B-----5:R-:W-:Y:S02]  /*0510*/  ISETP.NE.OR P0, PT, R10, RZ, !P0 ;  /* 0x000000ff0a00720c */ /* 0x020fe40004705670 */
[----:B-1----:R-:W-:Y:S02]  /*0520*/  I2FP.F32.U32 R0, UR15 ;  /* 0x0000000f00007c45 */ /* 0x002fe40008201000 */
[----:B--2---:R-:W-:Y:S02]  /*0530*/  ISETP.NE.OR P1, PT, R8, RZ, !P1 ;  /* 0x000000ff0800720c */ /* 0x004fe40004f25670 */
[----:B------:R-:W-:Y:S01]  /*0540*/  SHF.R.S32.HI R7, RZ, 0x3, R2 ;  /* 0x00000003ff077819 */ /* 0x000fe20000011402 */
[----:B------:R-:W-:Y:S01]  /*0550*/  FMUL R0, R0, UR4 ;  /* 0x0000000400007c20 */ /* 0x000fe20008400000 */
[----:B------:R-:W-:Y:S01]  /*0560*/  ULDC UR4, c[0x0][0x154] ;  /* 0x0000550000047ab9 */ /* 0x000fe20000000800 */
[----:B0-----:R-:W-:-:S02]  /*0570*/  I2FP.F32.U32 R6, UR8 ;  /* 0x0000000800067c45 */ /* 0x001fc40008201000 */
[----:B------:R-:W-:Y:S02]  /*0580*/  SHF.R.S32.HI R2, RZ, 0x1f, R2 ;  /* 0x0000001fff027819 */ /* 0x000fe40000011402 */
[----:B------:R-:W-:Y:S01]  /*0590*/  VOTEU.ALL UP2, P0 ;  /* 0x00000000003f7886 */ /* 0x000fe20000040000 */
[----:B------:R-:W-:Y:S01]  /*05a0*/  FMUL R6, R6, UR4 ;  /* 0x0000000406067c20 */ /* 0x000fe20008400000 */
[----:B------:R-:W0:Y:S01]  /*05b0*/  F2I.U32.TRUNC.NTZ R0, R0 ;  /* 0x0000000000007305 */ /* 0x000e22000020f000 */
[----:B------:R-:W-:Y:S01]  /*05c0*/  LEA.HI R2, R2, R7, RZ, 0x2 ;  /* 0x0000000702027211 */ /* 0x000fe200078f10ff */
[----:B------:R-:W-:Y:S01]  /*05d0*/  VOTEU.ALL UP3, P1 ;  /* 0x00000000003f7886 */ /* 0x000fe20000860000 */
[----:B------:R-:W1:Y:S01]  /*05e0*/  @!UP2 S2UR UR11, SR_CgaCtaId ;  /* 0x00000000000ba9c3 */ /* 0x000e620000008800 */
[----:B------:R-:W-:Y:S01]  /*05f0*/  UMOV UR4, 0x20 ;  /* 0x0000002000047882 */ /* 0x000fe20000000000 */
[----:B------:R-:W-:Y:S01]  /*0600*/  LOP3.LUT R2, R2, 0xfffffffc, RZ, 0xc0, !PT ;  /* 0xfffffffc02027812 */ /* 0x000fe200078ec0ff */
[----:B------:R-:W-:Y:S01]  /*0610*/  @!UP2 UMOV UR10, 0x400 ;  /* 0x00000400000aa882 */ /* 0x000fe20000000000 */
[----:B------:R-:W-:-:S04]  /*0620*/  @!UP2 UIADD3 UR4, -UR4, 0x100000, URZ ;  /* 0x001000000404a890 */ /* 0x000fc8000fffe13f */
[----:B------:R-:W-:Y:S02]  /*0630*/  @!UP2 USHF.L.U32 UR5, UR4, 0xb, URZ ;  /* 0x0000000b0405a899 */ /* 0x000fe4000800063f */
[----:B------:R-:W-:Y:S01]  /*0640*/  @!UP2 USHF.L.U32 UR4, UR4, 0x1, URZ ;  /* 0x000000010404a899 */ /* 0x000fe2000800063f */
[----:B------:R-:W2:Y:S01]  /*0650*/  F2I.U32.TRUNC.NTZ R6, R6 ;  /* 0x0000000600067305 */ /* 0x000ea2000020f000 */
[----:B------:R-:W-:Y:S01]  /*0660*/  VOTEU.ALL UP0, P0 ;  /* 0x00000000003f7886 */ /* 0x000fe20000000000 */
[----:B------:R-:W-:Y:S01]  /*0670*/  IMAD.IADD R2, R7, 0x1, -R2 ;  /* 0x0000000107027824 */ /* 0x000fe200078e0a02 */
[----:B------:R-:W5:Y:S01]  /*0680*/  @!UP3 S2UR UR18, SR_CgaCtaId ;  /* 0x000000000012b9c3 */ /* 0x000f620000008800 */
[----:B------:R-:W-:Y:S01]  /*0690*/  VOTEU.ALL UP1, P0 ;  /* 0x00000000003f7886 */ /* 0x000fe20000020000 */
[----:B------:R-:W-:Y:S01]  /*06a0*/  @!UP3 UMOV UR16, 0x400 ;  /* 0x000004000010b882 */ /* 0x000fe20000000000 */
[----:B------:R-:W-:Y:S01]  /*06b0*/  IMAD R2, R11, 0x4, R2 ;  /* 0x000000040b027824 */ /* 0x000fe200078e0202 */
[----:B0-----:R-:W-:Y:S01]  /*06c0*/  R2UR UR7, R0 ;  /* 0x00000000000772ca */ /* 0x001fe200000e0000 */
[----:B------:R-:W-:Y:S01]  /*06d0*/  VOTEU.ALL UP4, P1 ;  /* 0x00000000003f7886 */ /* 0x000fe20000880000 */
[----:B------:R-:W-:Y:S01]  /*06e0*/  VOTEU.ALL UP5, P1 ;  /* 0x00000000003f7886 */ /* 0x000fe200008a0000 */
[----:B------:R-:W-:Y:S01]  /*06f0*/  IMAD.SHL.U32 R7, R2, 0x4, RZ ;  /* 0x0000000402077824 */ /* 0x000fe200078e00ff */
[----:B------:R-:W0:Y:S01]  /*0700*/  LDC R0, c[0x0][0x140] ;  /* 0x00005000ff007b82 */ /* 0x000e220000000800 */
[----:B------:R-:W-:-:S02]  /*0710*/  LOP3.LUT P0, RZ, R4, 0x7, RZ, 0xc0, !PT ;  /* 0x0000000704ff7812 */ /* 0x000fc4000780c0ff */
[----:B--2---:R-:W-:Y:S02]  /*0720*/  R2UR UR9, R6 ;  /* 0x00000000060972ca */ /* 0x004fe400000e0000 */
[----:B------:R-:W-:Y:S01]  /*0730*/  LOP3.LUT R152, R2, 0xc, R7, 0x78, !PT ;  /* 0x0000000c02987812 */ /* 0x000fe200078e7807 */
[----:B-1----:R-:W-:Y:S02]  /*0740*/  @!UP2 ULEA UR13, UR11, UR10, 0x18 ;  /* 0x0000000a0b0da291 */ /* 0x002fe4000f8ec03f */
[----:B------:R-:W-:-:S04]  /*0750*/  @!UP3 UIADD3 UR10, -UR20, 0x100000, URZ ;  /* 0x00100000140ab890 */ /* 0x000fc8000fffe13f */
[----:B------:R-:W-:Y:S02]  /*0760*/  @!UP3 USHF.L.U32 UR11, UR10, 0xb, URZ ;  /* 0x0000000b0a0bb899 */ /* 0x000fe4000800063f */
[----:B------:R-:W-:Y:S01]  /*0770*/  @!UP3 USHF.L.U32 UR10, UR10, 0x1, URZ ;  /* 0x000000010a0ab899 */ /* 0x000fe2000800063f */
[----:B------:R-:W-:Y:S01]  /*0780*/  ISETP.LT.U32.AND P0, PT, R152, 0x2, !P0 ;  /* 0x000000029800780c */ /* 0x000fe20004701070 */
[----:B------:R-:W-:Y:S01]  /*0790*/  UIADD3 UR7, -UR7, URZ, URZ ;  /* 0x0000003f07077290 */ /* 0x000fe2000fffe13f */
[----:B------:R-:W-:Y:S01]  /*07a0*/  VOTEU.ALL UP2, P1 ;  /* 0x00000000003f7886 */ /* 0x000fe20000840000 */
[----:B-----5:R-:W-:Y:S02]  /*07b0*/  @!UP3 ULEA UR16, UR18, UR16, 0x18 ;  /* 0x000000101210b291 */ /* 0x020fe4000f8ec03f */
[----:B------:R-:W-:Y:S01]  /*07c0*/  UIADD3 UR9, -UR9, URZ, URZ ;  /* 0x0000003f09097290 */ /* 0x000fe2000fffe13f */
[----:B------:R-:W1:Y:S02]  /*07d0*/  FENCE.VIEW.ASYNC.S ;  /* 0x00000000000073c6 */ /* 0x000e640000000000 */
[----:B-1----:R-:W1:Y:S01]  /*07e0*/  @!UP0 SYNCS.EXCH.64 URZ, [UR13+0x70], UR4 ;  /* 0x000070040d3f85b2 */ /* 0x002e620008000100 */
[----:B------:R-:W-:Y:S01]  /*07f0*/  UIMAD UR7, UR12, UR7, UR15 ;  /* 0x000000070c0772a4 */ /* 0x000fe2000f8e020f */
[----:B------:R-:W-:Y:S01]  /*0800*/  VOTEU.ALL UP3, P1 ;  /* 0x00000000003f7886 */ /* 0x000fe20000860000 */
[----:B0-----:R-:W-:Y:S01]  /*0810*/  ISETP.EQ.U32.AND P2, PT, R0, 0x1, PT ;  /* 0x000000010000780c */ /* 0x001fe20003f42070 */
[----:B------:R0:W2:Y:S01]  /*0820*/  @!UP1 SYNCS.EXCH.64 URZ, [UR13+0x78], UR4 ;  /* 0x000078040d3f95b2 */ /* 0x0000a20008000100 */
[----:B------:R-:W-:Y:S01]  /*0830*/  NOP ;  /* 0x0000000000007918 */ /* 0x000fe20000000000 */
[----:B0-----:R-:W-:Y:S01]  /*0840*/  UIMAD UR4, UR17, UR9, UR8 ;  /* 0x00000009110472a4 */ /* 0x001fe2000f8e0208 */
[----:B------:R0:W0:Y:S05]  /*0850*/  @!UP2 SYNCS.EXCH.64 URZ, [UR16+0x50], UR10 ;  /* 0x0000500a103fa5b2 */ /* 0x00002a0008000100 */
[----:B------:R-:W-:-:S04]  /*0860*/  ISETP.NE.AND P1, PT, R152, UR4, PT ;  /* 0x0000000498007c0c */ /* 0x000fc8000bf25270 */
[----:B------:R-:W-:-:S04]  /*0870*/  ISETP.EQ.OR P1, PT, RZ, UR7, !P1 ;  /* 0x00000007ff007c0c */ /* 0x000fc8000cf22670 */
[----:B------:R-:W-:-:S04]  /*0880*/  PLOP3.LUT P0, PT, P0, P1, PT, 0x80, 0x0 ;  /* 0x000000000000781c */ /* 0x000fc80000703070 */
[----:B------:R-:W-:Y:S01]  /*0890*/  P2R R160, PR, RZ, 0x1 ;  /* 0x00000001ffa07803 */ /* 0x000fe20000000000 */
[----:B------:R0:W0:Y:S01]  /*08a0*/  @!UP3 SYNCS.EXCH.64 URZ, [UR16+0x58], UR10 ;  /* 0x0000580a103fb5b2 */ /* 0x0000220008000100 */
[----:B------:R0:W0:Y:S01]  /*08b0*/  @!UP4 SYNCS.EXCH.64 URZ, [UR16+0x60], UR10 ;  /* 0x0000600a103fc5b2 */ /* 0x0000220008000100 */
[----:B------:R0:W0:Y:S01]  /*08c0*/  @!UP5 SYNCS.EXCH.64 URZ, [UR16+0x68], UR10 ;  /* 0x0000680a103fd5b2 */ /* 0x0000220008000100 */
[----:B------:R-:W-:Y:S01]  /*08d0*/  NOP ;  /* 0x0000000000007918 */ /* 0x000fe20000000000 */
[----:B-123--:R-:W-:Y:S05]  /*08e0*/  @!P2 BRA `(.L_x_3) ;  /* 0x000000000008a947 */ /* 0x00efea0003800000 */
[----:B0---4-:R-:W-:Y:S01]  /*08f0*/  UCGABAR_ARV ;  /* 0x00000000000079c7 */ /* 0x011fe20008000000 */
[----:B------:R-:W-:Y:S05]  /*0900*/  BRA `(.L_x_4) ;  /* 0x0000000000047947 */ /* 0x000fea0003800000 */
.L_x_3:
[----:B0---4-:R-:W-:Y:S01]  /*0910*/  NOP ;  /* 0x0000000000007918 */ /* 0x011fe20000000000 */
.L_x_4:
[----:B------:R-:W-:Y:S01]  /*0920*/  ULDC.64 UR4, c[0x0][0x598] ;  /* 0x0001660000047ab9 */ /* 0x000fe20000000a00 */
[----:B------:R-:W-:Y:S01]  /*0930*/  ULDC.64 UR48, c[0x0][0x208] ;  /* 0x0000820000307ab9 */ /* 0x000fe20000000a00 */
[----:B------:R-:W-:-:S04]  /*0940*/  ISETP.NE.U32.AND P0, PT, RZ, UR4, PT ;  /* 0x00000004ff007c0c */ /* 0x000fc8000bf05070 */
[----:B------:R-:W-:-:S13]  /*0950*/  ISETP.NE.AND.EX P0, PT, RZ, UR5, PT, P0 ;  /* 0x00000005ff007c0c */ /* 0x000fda000bf05300 */
[----:B------:R-:W-:Y:S05]  /*0960*/  @!P0 BRA `(.L_x_5) ;  /* 0x00000000001c8947 */ /* 0x000fea0003800000 */
[----:B------:R-:W0:Y:S02]  /*0970*/  LDC.64 R6, c[0x0][0x598] ;  /* 0x00016600ff067b82 */ /* 0x000e240000000a00 */
[----:B0-----:R-:W2:Y:S02]  /*0980*/  LDG.E.64 R6, desc[UR48][R6.64] ;  /* 0x0000003006067981 */ /* 0x001ea4000c1e1b00 */
[----:B--2---:R-:W-:-:S04]  /*0990*/  ISETP.NE.U32.AND P0, PT, R6, RZ, PT ;  /* 0x000000ff0600720c */ /* 0x004fc80003f05070 */
[----:B------:R-:W-:-:S13]  /*09a0*/  ISETP.NE.AND.EX P0, PT, R7, RZ, PT, P0 ;  /* 0x000000ff0700720c */ /* 0x000fda0003f05300 */
[----:B------:R-:W-:Y:S05]  /*09b0*/  @!P0 BRA `(.L_x_5) ;  /* 0x0000000000088947 */ /* 0x000fea0003800000 */
[----:B------:R0:W5:Y:S01]  /*09c0*/  LD.E R23, desc[UR48][R6.64] ;  /* 0x0000003006177980 */ /* 0x000162000c101900 */
[----:B------:R-:W-:Y:S05]  /*09d0*/  BRA `(.L_x_6) ;  /* 0x0000000000247947 */ /* 0x000fea0003800000 */
.L_x_5:
[----:B------:R-:W-:Y:S02]  /*09e0*/  ULDC.64 UR4, c[0x0][0x588] ;  /* 0x0001620000047ab9 */ /* 0x000fe40000000a00 */
[----:B------:R-:W-:-:S04]  /*09f0*/  ISETP.NE.U32.AND P0, PT, RZ, UR4, PT ;  /* 0x00000004ff007c0c */ /* 0x000fc8000bf05070 */
[----:B------:R-:W-:-:S13]  /*0a00*/  ISETP.NE.AND.EX P0, PT, RZ, UR5, PT, P0 ;  /* 0x00000005ff007c0c */ /* 0x000fda000bf05300 */
[----:B------:R-:W-:Y:S05]  /*0a10*/  @!P0 BRA `(.L_x_7) ;  /* 0x00000000000c8947 */ /* 0x000fea0003800000 */
[----:B------:R-:W0:Y:S02]  /*0a20*/  LDC.64 R6, c[0x0][0x588] ;  /* 0x00016200ff067b82 */ /* 0x000e240000000a00 */
[----:B0-----:R1:W5:Y:S01]  /*0a30*/  LDG.E R23, desc[UR48][R6.64] ;  /* 0x0000003006177981 */ /* 0x001362000c1e1900 */
[----:B------:R-:W-:Y:S05]  /*0a40*/  BRA `(.L_x_6) ;  /* 0x0000000000087947 */ /* 0x000fea0003800000 */
.L_x_7:
[----:B------:R-:W-:Y:S02]  /*0a50*/  ULDC UR4, c[0x0][0x580] ;  /* 0x0001600000047ab9 */ /* 0x000fe40000000800 */
[----:B------:R-:W-:-:S07]  /*0a60*/  IMAD.U32 R23, RZ, RZ, UR4 ;  /* 0x00000004ff177e24 */ /* 0x000fce000f8e00ff */
.L_x_6:
[----:B------:R-:W-:Y:S02]  /*0a70*/  ULDC.64 UR4, c[0x0][0x5a0] ;  /* 0x0001680000047ab9 */ /* 0x000fe40000000a00 */
[----:B------:R-:W-:-:S04]  /*0a80*/  ISETP.NE.U32.AND P0, PT, RZ, UR4, PT ;  /* 0x00000004ff007c0c */ /* 0x000fc8000bf05070 */
[----:B------:R-:W-:-:S13]  /*0a90*/  ISETP.NE.AND.EX P0, PT, RZ, UR5, PT, P0 ;  /* 0x00000005ff007c0c */ /* 0x000fda000bf05300 */
[----:B------:R-:W-:Y:S05]  /*0aa0*/  @!P0 BRA `(.L_x_8) ;  /* 0x00000000001c8947 */ /* 0x000fea0003800000 */
[----:B01----:R-:W0:Y:S02]  /*0ab0*/  LDC.64 R6, c[0x0][0x5a0] ;  /* 0x00016800ff067b82 */ /* 0x003e240000000a00 */
[----:B0-----:R-:W2:Y:S02]  /*0ac0*/  LDG.E.64 R6, desc[UR48][R6.64] ;  /* 0x0000003006067981 */ /* 0x001ea4000c1e1b00 */
[----:B--2---:R-:W-:-:S04]  /*0ad0*/  ISETP.NE.U32.AND P0, PT, R6, RZ, PT ;  /* 0x000000ff0600720c */ /* 0x004fc80003f05070 */
[----:B------:R-:W-:-:S13]  /*0ae0*/  ISETP.NE.AND.EX P0, PT, R7, RZ, PT, P0 ;  /* 0x000000ff0700720c */ /* 0x000fda0003f05300 */
[----:B------:R-:W-:Y:S05]  /*0af0*/  @!P0 BRA `(.L_x_8) ;  /* 0x0000000000088947 */ /* 0x000fea0003800000 */
[----:B------:R0:W5:Y:S01]  /*0b00*/  LD.E R22, desc[UR48][R6.64] ;  /* 0x0000003006167980 */ /* 0x000162000c101900 */
[----:B------:R-:W-:Y:S05]  /*0b10*/  BRA `(.L_x_9) ;  /* 0x0000000000247947 */ /* 0x000fea0003800000 */
.L_x_8:
[----:B------:R-:W-:Y:S02]  /*0b20*/  ULDC.64 UR4, c[0x0][0x590] ;  /* 0x0001640000047ab9 */ /* 0x000fe40000000a00 */
[----:B------:R-:W-:-:S04]  /*0b30*/  ISETP.NE.U32.AND P0, PT, RZ, UR4, PT ;  /* 0x00000004ff007c0c */ /* 0x000fc8000bf05070 */
[----:B------:R-:W-:-:S13]  /*0b40*/  ISETP.NE.AND.EX P0, PT, RZ, UR5, PT, P0 ;  /* 0x00000005ff007c0c */ /* 0x000fda000bf05300 */
[----:B------:R-:W-:Y:S05]  /*0b50*/  @!P0 BRA `(.L_x_10) ;  /* 0x00000000000c8947 */ /* 0x000fea0003800000 */
[----:B01----:R-:W0:Y:S02]  /*0b60*/  LDC.64 R6, c[0x0][0x590] ;  /* 0x00016400ff067b82 */ /* 0x003e240000000a00 */
[----:B0-----:R1:W5:Y:S01]  /*0b70*/  LDG.E R22, desc[UR48][R6.64] ;  /* 0x0000003006167981 */ /* 0x001362000c1e1900 */
[----:B------:R-:W-:Y:S05]  /*0b80*/  BRA `(.L_x_9) ;  /* 0x0000000000087947 */ /* 0x000fea0003800000 */
.L_x_10:
[----:B------:R-:W-:Y:S02]  /*0b90*/  ULDC UR4, c[0x0][0x584] ;  /* 0x0001610000047ab9 */ /* 0x000fe40000000800 */
[----:B------:R-:W-:-:S07]  /*0ba0*/  IMAD.U32 R22, RZ, RZ, UR4 ;  /* 0x00000004ff167e24 */ /* 0x000fce000f8e00ff */
.L_x_9:
[----:B------:R-:W-:Y:S01]  /*0bb0*/  ULDC UR4, c[0x0][0x65c] ;  /* 0x0001970000047ab9 */ /* 0x000fe20000000800 */
[----:B01----:R-:W0:Y:S01]  /*0bc0*/  LDC.64 R6, c[0x0][0x650] ;  /* 0x00019400ff067b82 */ /* 0x003e220000000a00 */
[----:B------:R-:W-:Y:S01]  /*0bd0*/  UISETP.NE.AND UP2, UPT, UR4, 0x1, UPT ;  /* 0x000000010400788c */ /* 0x000fe2000bf45270 */
[----:B------:R-:W-:Y:S01]  /*0be0*/  IMAD.MOV.U32 R18, RZ, RZ, -0x1 ;  /* 0xffffffffff127424 */ /* 0x000fe200078e00ff */
[----:B------:R-:W-:Y:S01]  /*0bf0*/  UISETP.NE.AND UP0, UPT, UR19, 0x2, UPT ;  /* 0x000000021300788c */ /* 0x000fe2000bf05270 */
[----:B------:R-:W-:Y:S01]  /*0c00*/  IMAD.MOV.U32 R2, RZ, RZ, -0x1 ;  /* 0xffffffffff027424 */ /* 0x000fe200078e00ff */
[----:B------:R-:W-:Y:S01]  /*0c10*/  UP2UR UR45, UPR, URZ, 0x4 ;  /* 0x000000043f2d7883 */ /* 0x000fe20008000000 */
[----:B------:R-:W-:-:S06]  /*0c20*/  IMAD.MOV.U32 R19, RZ, RZ, -0x1 ;  /* 0xffffffffff137424 */ /* 0x000fcc00078e00ff */
[----:B------:R-:W-:Y:S01]  /*0c30*/  @UP2 ULDC UR12, c[0x0][0x10] ;  /* 0x00000400000c2ab9 */ /* 0x000fe20000000800 */
[----:B------:R-:W-:Y:S01]  /*0c40*/  @UP2 UMOV UR4, UR8 ;  /* 0x0000000800042c82 */ /* 0x000fe20008000000 */
[----:B------:R-:W-:Y:S01]  /*0c50*/  @UP2 UMOV UR5, URZ ;  /* 0x0000003f00052c82 */ /* 0x000fe20008000000 */
[----:B------:R-:W-:Y:S01]  /*0c60*/  @!UP2 ULDC UR16, c[0x0][0xc] ;  /* 0x000003000010aab9 */ /* 0x000fe20000000800 */
[----:B------:R-:W-:Y:S01]  /*0c70*/  @UP2 UIMAD.WIDE.U32 UR12, UR15, UR12, UR4 ;  /* 0x0000000c0f0c22a5 */ /* 0x000fe2000f8e0004 */
[----:B------:R-:W-:Y:S02]  /*0c80*/  ULDC UR10, c[0x0][0xc] ;  /* 0x00000300000a7ab9 */ /* 0x000fe40000000800 */
[----:B------:R-:W-:Y:S01]  /*0c90*/  @UP2 UMOV UR4, URZ ;  /* 0x0000003f00042c82 */ /* 0x000fe20008000000 */
[----:B------:R-:W-:Y:S01]  /*0ca0*/  UMOV UR5, URZ ;  /* 0x0000003f00057c82 */ /* 0x000fe20008000000 */
[----:B------:R-:W-:Y:S01]  /*0cb0*/  @UP2 UIADD3 UR18, UR13, UR4, URZ ;  /* 0x000000040d122290 */ /* 0x000fe2000fffe03f */
[----:B------:R-:W-:-:S02]  /*0cc0*/  ULDC UR11, c[0x0][0x10] ;  /* 0x00000400000b7ab9 */ /* 0x000fc40000000800 */
[----:B------:R-:W-:Y:S01]  /*0cd0*/  UMOV UR4, UR15 ;  /* 0x0000000f00047c82 */ /* 0x000fe20008000000 */
[----:B------:R-:W-:Y:S02]  /*0ce0*/  UIMAD.WIDE.U32 UR10, UR10, UR11, URZ ;  /* 0x0000000b0a0a72a5 */ /* 0x000fe4000f8e003f */
[----:B------:R-:W-:Y:S01]  /*0cf0*/  @!UP2 UIMAD.WIDE.U32 UR4, UR8, UR16, UR4 ;  /* 0x000000100804a2a5 */ /* 0x000fe2000f8e0004 */
[----:B------:R-:W-:Y:S02]  /*0d00*/  ULDC UR13, c[0x0][0x14] ;  /* 0x00000500000d7ab9 */ /* 0x000fe40000000800 */
[----:B------:R-:W-:Y:S02]  /*0d10*/  UIMAD.WIDE.U32 UR54, UR10, UR13, URZ ;  /* 0x0000000d0a3672a5 */ /* 0x000fe4000f8e003f */
[----:B------:R-:W-:Y:S02]  /*0d20*/  UIMAD UR37, UR11, UR13, URZ ;  /* 0x0000000d0b2572a4 */ /* 0x000fe4000f8e023f */
[----:B------:R-:W-:Y:S01]  /*0d30*/  @!UP2 UMOV UR12, UR4 ;  /* 0x00000004000cac82 */ /* 0x000fe20008000000 */
[----:B------:R-:W-:Y:S01]  /*0d40*/  @!UP2 UMOV UR18, UR5 ;  /* 0x000000050012ac82 */ /* 0x000fe20008000000 */
[----:B------:R-:W-:-:S02]  /*0d50*/  UIADD3 UR37, UR55, UR37, URZ ;  /* 0x0000002537257290 */ /* 0x000fc4000fffe03f */
[----:B------:R-:W-:-:S04]  /*0d60*/  UIADD3 UR4, UP1, UR12, UR54, URZ ;  /* 0x000000360c047290 */ /* 0x000fc8000ff3e03f */
[----:B------:R-:W-:Y:S02]  /*0d70*/  UIADD3.X UR5, UR18, UR37, URZ, UP1, !UPT ;  /* 0x0000002512057290 */ /* 0x000fe40008ffe43f */
[----:B------:R-:W-:Y:S02]  /*0d80*/  USEL UR4, UR4, UR12, !UP0 ;  /* 0x0000000c04047287 */ /* 0x000fe4000c000000 */
[----:B------:R-:W-:-:S04]  /*0d90*/  USEL UR5, UR5, UR18, !UP0 ;  /* 0x0000001205057287 */ /* 0x000fc8000c000000 */
[----:B0-----:R-:W-:Y:S01]  /*0da0*/  ISETP.LE.U32.AND P0, PT, R6, UR4, PT ;  /* 0x0000000406007c0c */ /* 0x001fe2000bf03070 */
[----:B------:R-:W-:Y:S02]  /*0db0*/  IMAD.U32 R16, RZ, RZ, UR4 ;  /* 0x00000004ff107e24 */ /* 0x000fe4000f8e00ff */
[----:B------:R-:W-:Y:S02]  /*0dc0*/  IMAD.U32 R0, RZ, RZ, UR5 ;  /* 0x00000005ff007e24 */ /* 0x000fe4000f8e00ff */
[----:B------:R-:W-:-:S03]  /*0dd0*/  IMAD.U32 R17, RZ, RZ, UR5 ;  /* 0x00000005ff117e24 */ /* 0x000fc6000f8e00ff */
[----:B------:R-:W-:Y:S02]  /*0de0*/  ISETP.GE.U32.AND.EX P0, PT, R0, R7, PT, P0 ;  /* 0x000000070000720c */ /* 0x000fe40003f06100 */
[----:B------:R-:W-:-:S11]  /*0df0*/  PRMT R0, RZ, 0x7610, R0 ;  /* 0x00007610ff007816 */ /* 0x000fd60000000000 */
[----:B------:R-:W-:Y:S05]  /*0e00*/  @P0 BRA `(.L_x_11) ;  /* 0x0000000400500947 */ /* 0x000fea0003800000 */
[----:B------:R-:W-:Y:S01]  /*0e10*/  ULDC.64 UR18, c[0x0][0x628] ;  /* 0x00018a0000127ab9 */ /* 0x000fe20000000a00 */
[C---:B------:R-:W-:Y:S01]  /*0e20*/  R2UR UR20, R16.reuse ;  /* 0x00000000101472ca */ /* 0x040fe200000e0000 */
[----:B------:R-:W-:Y:S01]  /*0e30*/  ULDC UR16, c[0x0][0x630] ;  /* 0x00018c0000107ab9 */ /* 0x000fe20000000800 */
[----:B------:R-:W-:Y:S02]  /*0e40*/  ISETP.NE.U32.AND P0, PT, RZ, UR18, PT ;  /* 0x00000012ff007c0c */ /* 0x000fe4000bf05070 */
[----:B------:R-:W-:Y:S02]  /*0e50*/  R2UR UR4, R16 ;  /* 0x00000000100472ca */ /* 0x000fe400000e0000 */
[----:B------:R-:W-:Y:S02]  /*0e60*/  ISETP.NE.AND.EX P0, PT, RZ, UR19, PT, P0 ;  /* 0x00000013ff007c0c */ /* 0x000fe4000bf05300 */
[----:B------:R-:W-:-:S11]  /*0e70*/  R2UR UR5, R17 ;  /* 0x00000000110572ca */ /* 0x000fd600000e0000 */
[----:B------:R-:W-:Y:S05]  /*0e80*/  @!P0 BRA `(.L_x_12) ;  /* 0x0000000000308947 */ /* 0x000fea0003800000 */
[----:B------:R-:W-:Y:S01]  /*0e90*/  R2UR UR4, R16 ;  /* 0x00000000100472ca */ /* 0x000fe200000e0000 */
[----:B------:R-:W-:Y:S01]  /*0ea0*/  ULDC UR12, c[0x0][0x634] ;  /* 0x00018d00000c7ab9 */ /* 0x000fe20000000800 */
[----:B------:R-:W-:-:S11]  /*0eb0*/  R2UR UR15, R17 ;  /* 0x00000000110f72ca */ /* 0x000fd600000e0000 */
[----:B------:R-:W-:-:S04]  /*0ec0*/  UIADD3 UR12, UP1, UR4, UR12, URZ ;  /* 0x0000000c040c7290 */ /* 0x000fc8000ff3e03f */
[----:B------:R-:W-:-:S04]  /*0ed0*/  UIADD3.X UR15, URZ, UR15, URZ, UP1, !UPT ;  /* 0x0000000f3f0f7290 */ /* 0x000fc80008ffe43f */
[----:B------:R-:W-:-:S04]  /*0ee0*/  UIMAD.WIDE.U32 UR4, UR15, UR18, URZ ;  /* 0x000000120f0472a5 */ /* 0x000fc8000f8e003f */
[----:B------:R-:W-:Y:S02]  /*0ef0*/  UIMAD.WIDE.U32 UR10, UP1, UR12, UR19, UR4 ;  /* 0x000000130c0a72a5 */ /* 0x000fe4000f820004 */
[----:B------:R-:W-:Y:S02]  /*0f00*/  UIMAD.WIDE.U32 UR4, UR12, UR18, URZ ;  /* 0x000000120c0472a5 */ /* 0x000fe4000f8e003f */
[----:B------:R-:W-:Y:S02]  /*0f10*/  UIADD3.X UR13, URZ, URZ, URZ, UP1, !UPT ;  /* 0x0000003f3f0d7290 */ /* 0x000fe40008ffe43f */
[----:B------:R-:W-:Y:S01]  /*0f20*/  UIADD3 URZ, UP1, UR5, UR10, URZ ;  /* 0x0000000a053f7290 */ /* 0x000fe2000ff3e03f */
[----:B------:R-:W-:-:S03]  /*0f30*/  UMOV UR12, UR11 ;  /* 0x0000000b000c7c82 */ /* 0x000fc60008000000 */
[----:B------:R-:W-:-:S12]  /*0f40*/  UIMAD.WIDE.U32.X UR4, UR15, UR19, UR12, UP1 ;  /* 0x000000130f0472a5 */ /* 0x000fd800088e040c */
.L_x_12:
[----:B------:R-:W-:Y:S01]  /*0f50*/  USHF.R.U64 UR4, UR4, UR16, UR5 ;  /* 0x0000001004047299 */ /* 0x000fe20008001205 */
[----:B------:R-:W-:Y:S01]  /*0f60*/  R2UR UR11, R17 ;  /* 0x00000000110b72ca */ /* 0x000fe200000e0000 */
[----:B------:R-:W-:Y:S02]  /*0f70*/  USHF.R.U32.HI UR5, URZ, UR16, UR5 ;  /* 0x000000103f057299 */ /* 0x000fe40008011605 */
[----:B------:R-:W-:Y:S01]  /*0f80*/  UIADD3 UR12, UP1, URZ, -UR4, URZ ;  /* 0x800000043f0c7290 */ /* 0x000fe2000ff3e03f */
[----:B------:R-:W-:Y:S01]  /*0f90*/  ULDC.64 UR18, c[0x0][0x620] ;  /* 0x0001880000127ab9 */ /* 0x000fe20000000a00 */
[----:B------:R-:W-:Y:S02]  /*0fa0*/  UISETP.NE.AND UP2, UPT, UR45, URZ, UPT ;  /* 0x0000003f2d00728c */ /* 0x000fe4000bf45270 */
[----:B------:R-:W-:Y:S01]  /*0fb0*/  UIADD3.X UR5, URZ, ~UR5, URZ, UP1, !UPT ;  /* 0x800000053f057290 */ /* 0x000fe20008ffe43f */
[----:B------:R-:W-:Y:S01]  /*0fc0*/  UMOV UR10, UR20 ;  /* 0x00000014000a7c82 */ /* 0x000fe20008000000 */
[----:B------:R-:W-:-:S02]  /*0fd0*/  ULDC UR13, c[0x0][0x618] ;  /* 0x00018600000d7ab9 */ /* 0x000fc40000000800 */
[----:B------:R-:W-:Y:S02]  /*0fe0*/  UIMAD UR5, UR5, UR18, URZ ;  /* 0x00000012050572a4 */ /* 0x000fe4000f8e023f */
[----:B------:R-:W-:Y:S02]  /*0ff0*/  UIMAD.WIDE.U32 UR10, UR12, UR18, UR10 ;  /* 0x000000120c0a72a5 */ /* 0x000fe4000f8e000a */
[----:B------:R-:W-:Y:S02]  /*1000*/  UIMAD UR12, UR12, UR19, UR5 ;  /* 0x000000130c0c72a4 */ /* 0x000fe4000f8e0205 */
[----:B------:R-:W-:Y:S02]  /*1010*/  @UP2 UIMAD UR7, UR17, UR9, UR8 ;  /* 0x00000009110722a4 */ /* 0x000fe4000f8e0208 */
[----:B------:R-:W-:Y:S01]  /*1020*/  UIADD3 UR11, UR11, UR12, URZ ;  /* 0x0000000c0b0b7290 */ /* 0x000fe2000fffe03f */
[----:B------:R-:W-:Y:S01]  /*1030*/  ULDC.64 UR8, c[0x0][0x640] ;  /* 0x0001900000087ab9 */ /* 0x000fe20000000a00 */
[----:B------:R-:W-:-:S02]  /*1040*/  ULDC UR15, c[0x0][0x608] ;  /* 0x00018200000f7ab9 */ /* 0x000fc40000000800 */
[----:B------:R-:W-:Y:S01]  /*1050*/  USHF.R.U64 UR20, UR10, UR13, UR11 ;  /* 0x0000000d0a147299 */ /* 0x000fe2000800120b */
[----:B------:R-:W-:Y:S01]  /*1060*/  ISETP.NE.U32.AND P0, PT, RZ, UR8, PT ;  /* 0x00000008ff007c0c */ /* 0x000fe2000bf05070 */
[----:B------:R-:W-:Y:S01]  /*1070*/  USHF.R.U32.HI UR11, URZ, UR13, UR11 ;  /* 0x0000000d3f0b7299 */ /* 0x000fe2000801160b */
[----:B------:R-:W-:Y:S02]  /*1080*/  ULDC UR21, c[0x0][0x658] ;  /* 0x0001960000157ab9 */ /* 0x000fe40000000800 */
[----:B------:R-:W-:Y:S01]  /*1090*/  ISETP.NE.AND.EX P0, PT, RZ, UR9, PT, P0 ;  /* 0x00000009ff007c0c */ /* 0x000fe2000bf05300 */
[----:B------:R-:W-:Y:S02]  /*10a0*/  USHF.R.U64 UR25, UR20, UR15, UR11 ;  /* 0x0000000f14197299 */ /* 0x000fe4000800120b */
[----:B------:R-:W-:Y:S01]  /*10b0*/  USHF.R.U32.HI UR11, URZ, UR15, UR11 ;  /* 0x0000000f3f0b7299 */ /* 0x000fe2000801160b */
[----:B------:R-:W-:Y:S01]  /*10c0*/  UMOV UR10, 0xffffffff ;  /* 0xffffffff000a7882 */ /* 0x000fe20000000000 */
[----:B------:R-:W-:Y:S01]  /*10d0*/  ULDC UR5, c[0x0][0x600] ;  /* 0x0001800000057ab9 */ /* 0x000fe20000000800 */
[----:B------:R-:W-:-:S02]  /*10e0*/  USHF.L.U32 UR10, UR10, UR21, URZ ;  /* 0x000000150a0a7299 */ /* 0x000fc4000800063f */
[----:B------:R-:W-:Y:S02]  /*10f0*/  USHF.R.U64 UR26, UR25, UR21, UR11 ;  /* 0x00000015191a7299 */ /* 0x000fe4000800120b */
[----:B------:R-:W-:Y:S02]  /*1100*/  ULOP3.LUT UR15, URZ, UR10, URZ, 0x33, !UPT ;  /* 0x0000000a3f0f7292 */ /* 0x000fe4000f8e333f */
[----:B------:R-:W-:Y:S02]  /*1110*/  UIADD3 UR19, UR5, -0x1, URZ ;  /* 0xffffffff05137890 */ /* 0x000fe4000fffe03f */
[----:B------:R-:W-:Y:S01]  /*1120*/  USHF.R.U32.HI UR11, URZ, UR21, UR11 ;  /* 0x000000153f0b7299 */ /* 0x000fe2000801160b */
[----:B------:R-:W-:Y:S01]  /*1130*/  ULDC UR22, c[0x0][0x648] ;  /* 0x0001920000167ab9 */ /* 0x000fe20000000800 */
[----:B------:R-:W-:Y:S01]  /*1140*/  ULDC UR23, c[0x0][0x638] ;  /* 0x00018e0000177ab9 */ /* 0x000fe20000000800 */
[----:B------:R-:W-:Y:S01]  /*1150*/  UMOV UR24, 0x1 ;  /* 0x0000000100187882 */ /* 0x000fe20000000000 */
[----:B------:R-:W-:Y:S01]  /*1160*/  UMOV UR10, UR26 ;  /* 0x0000001a000a7c82 */ /* 0x000fe20008000000 */
[----:B------:R-:W-:Y:S07]  /*1170*/  @!P0 BRA `(.L_x_13) ;  /* 0x0000000000308947 */ /* 0x000fee0003800000 */
[----:B------:R-:W-:Y:S02]  /*1180*/  ULDC UR16, c[0x0][0x64c] ;  /* 0x0001930000107ab9 */ /* 0x000fe40000000800 */
        /* <DEDUP_REMOVED lines=8> */
[----:B------:R-:W-:-:S07]  /*1210*/  UIMAD.WIDE.U32.X UR8, UR18, UR9, UR16, UP1 ;  /* 0x00000009120872a5 */ /* 0x000fce00088e0410 */
[----:B------:R-:W-:Y:S01]  /*1220*/  UMOV UR10, UR8 ;  /* 0x00000008000a7c82 */ /* 0x000fe20008000000 */
[----:B------:R-:W-:-:S05]  /*1230*/  UMOV UR11, UR9 ;  /* 0x00000009000b7c82 */ /* 0x000fca0008000000 */
.L_x_13:
[----:B------:R-:W-:Y:S01]  /*1240*/  USHF.R.U64 UR9, UR10, UR22, UR11 ;  /* 0x000000160a097299 */ /* 0x000fe2000800120b */
[----:B------:R-:W-:Y:S01]  /*1250*/  IMAD.MOV.U32 R0, RZ, RZ, 0x1 ;  /* 0x00000001ff007424 */ /* 0x000fe200078e00ff */
[----:B------:R-:W-:Y:S01]  /*1260*/  USHF.L.U32 UR8, UR24, UR21, URZ ;  /* 0x0000001518087299 */ /* 0x000fe2000800063f */
[----:B------:R-:W-:Y:S01]  /*1270*/  IMAD.U32 R19, RZ, RZ, UR4 ;  /* 0x00000004ff137e24 */ /* 0x000fe2000f8e00ff */
[----:B------:R-:W-:Y:S02]  /*1280*/  ULOP3.LUT UR15, UR25, UR15, URZ, 0xc0, !UPT ;  /* 0x0000000f190f7292 */ /* 0x000fe4000f8ec03f */
[----:B------:R-:W-:Y:S02]  /*1290*/  UIADD3 UR10, -UR9, URZ, URZ ;  /* 0x0000003f090a7290 */ /* 0x000fe4000fffe13f */
[----:B------:R-:W-:Y:S02]  /*12a0*/  UIMAD UR15, UR8, UR9, UR15 ;  /* 0x00000009080f72a4 */ /* 0x000fe4000f8e020f */
[----:B------:R-:W-:-:S02]  /*12b0*/  ULOP3.LUT UR19, UR20, UR19, URZ, 0xc0, !UPT ;  /* 0x0000001314137292 */ /* 0x000fc4000f8ec03f */
[----:B------:R-:W-:Y:S01]  /*12c0*/  UIMAD UR8, UR10, UR23, UR26 ;  /* 0x000000170a0872a4 */ /* 0x000fe2000f8e021a */
[----:B------:R-:W-:Y:S01]  /*12d0*/  ULDC UR9, c[0x0][0x610] ;  /* 0x0001840000097ab9 */ /* 0x000fe20000000800 */
[----:B------:R-:W-:Y:S02]  /*12e0*/  UISETP.NE.AND UP1, UPT, UR45, URZ, UPT ;  /* 0x0000003f2d00728c */ /* 0x000fe4000bf25270 */
[----:B------:R-:W-:Y:S02]  /*12f0*/  UIMAD UR7, UR15, UR9, UR7 ;  /* 0x000000090f0772a4 */ /* 0x000fe4000f8e0207 */
[----:B------:R-:W-:-:S04]  /*1300*/  UIMAD UR8, UR8, UR5, UR19 ;  /* 0x00000005080872a4 */ /* 0x000fc8000f8e0213 */
[----:B------:R-:W-:Y:S02]  /*1310*/  USEL UR5, UR8, UR7, !UP1 ;  /* 0x0000000708057287 */ /* 0x000fe4000c800000 */
[----:B------:R-:W-:-:S04]  /*1320*/  USEL UR7, UR7, UR8, !UP1 ;  /* 0x0000000807077287 */ /* 0x000fc8000c800000 */
[----:B------:R-:W-:Y:S02]  /*1330*/  IMAD.U32 R2, RZ, RZ, UR5 ;  /* 0x00000005ff027e24 */ /* 0x000fe4000f8e00ff */
[----:B------:R-:W-:-:S07]  /*1340*/  IMAD.U32 R18, RZ, RZ, UR7 ;  /* 0x00000007ff127e24 */ /* 0x000fce000f8e00ff */
.L_x_11:
[----:B------:R-:W-:Y:S05]  /*1350*/  @!P2 BRA `(.L_x_14) ;  /* 0x00000000000ca947 */ /* 0x000fea0003800000 */
[----:B------:R-:W-:Y:S01]  /*1360*/  UCGABAR_WAIT ;  /* 0x0000000000007dc7 */ /* 0x000fe20008000000 */
[----:B------:R-:W-:Y:S01]  /*1370*/  CCTL.IVALL ;  /* 0x00000000ff00798f */ /* 0x000fe20002000000 */
[----:B------:R-:W-:Y:S05]  /*1380*/  BRA `(.L_x_15) ;  /* 0x0000000000047947 */ /* 0x000fea0003800000 */
.L_x_14:
[----:B------:R-:W-:Y:S06]  /*1390*/  BAR.SYNC.DEFER_BLOCKING 0x0 ;  /* 0x0000000000007b1d */ /* 0x000fec0000010000 */
.L_x_15:
[----:B------:R-:W-:Y:S02]  /*13a0*/  ULDC UR4, c[0x0][0x28c] ;  /* 0x0000a30000047ab9 */ /* 0x000fe40000000800 */
[----:B------:R-:W-:-:S04]  /*13b0*/  UIADD3 UR4, UR4, 0x7f, URZ ;  /* 0x0000007f04047890 */ /* 0x000fc8000fffe03f */
[----:B------:R-:W-:-:S04]  /*13c0*/  USHF.R.S32.HI UR5, URZ, 0x1f, UR4 ;  /* 0x0000001f3f057899 */ /* 0x000fc80008011404 */
[----:B------:R-:W-:-:S04]  /*13d0*/  ULEA.HI UR5, UR5, UR4, URZ, 0x7 ;  /* 0x0000000405057291 */ /* 0x000fc8000f8f383f */
[----:B------:R-:W-:Y:S01]  /*13e0*/  USHF.R.S32.HI UR38, URZ, 0x7, UR5 ;  /* 0x000000073f267899 */ /* 0x000fe20008011405 */
[----:B------:R-:W-:Y:S11]  /*13f0*/  @!P3 BRA `(.L_x_16) ;  /* 0x0000009c00d4b947 */ /* 0x000ff60003800000 */
[----:B------:R-:W-:-:S06]  /*1400*/  UISETP.GT.U32.AND UP1, UPT, UR14, 0x1, UPT ;  /* 0x000000010e00788c */ /* 0x000fcc000bf24070 */
[----:B------:R-:W-:-:S13]  /*1410*/  PLOP3.LUT P0, PT, PT, PT, UP1, 0x80, 0x0 ;  /* 0x000000000000781c */ /* 0x000fda0003f0f018 */
[----:B------:R-:W-:Y:S05]  /*1420*/  @P0 EXIT ;  /* 0x000000000000094d */ /* 0x000fea0003800000 */
.L_x_17:
[----:B------:R-:W-:-:S08]  /*1430*/  NOP ;  /* 0x0000000000007918 */ /* 0x000fd00000000000 */
[----:B------:R-:W0:Y:S02]  /*1440*/  USETMAXREG.TRY_ALLOC.CTAPOOL UP1, 0xe8 ;  /* 0x000000e8000079c8 */ /* 0x000e240008020600 */
[----:B0-----:R-:W-:-:S13]  /*1450*/  PLOP3.LUT P0, PT, PT, PT, UP1, 0x80, 0x0 ;  /* 0x000000000000781c */ /* 0x001fda0003f0f018 */
[----:B------:R-:W-:Y:S05]  /*1460*/  @!P0 BRA `(.L_x_17) ;  /* 0xfffffffc00f08947 */ /* 0x000fea000383ffff */
[----:B------:R-:W-:-:S13]  /*1470*/  LOP3.LUT P0, RZ, R0, 0xff, RZ, 0xc0, !PT ;  /* 0x000000ff00ff7812 */ /* 0x000fda000780c0ff */
[----:B------:R-:W-:Y:S05]  /*1480*/  @!P0 EXIT ;  /* 0x000000000000894d */ /* 0x000fea0003800000 */
[----:B------:R-:W0:Y:S01]  /*1490*/  S2UR UR5, SR_CgaCtaId ;  /* 0x00000000000579c3 */ /* 0x000e220000008800 */
[----:B------:R-:W-:Y:S01]  /*14a0*/  VIADD R5, R5, 0xffffffff ;  /* 0xffffffff05057836 */ /* 0x000fe20000000000 */
[CC--:B------:R-:W-:Y:S01]  /*14b0*/  LEA.HI R0, R9.reuse, R4.reuse, RZ, 0x2 ;  /* 0x0000000409007211 */ /* 0x0c0fe200078f10ff */
[----:B------:R-:W-:Y:S01]  /*14c0*/  UMOV UR41, 0x400 ;  /* 0x0000040000297882 */ /* 0x000fe20000000000 */
[----:B------:R-:W-:Y:S01]  /*14d0*/  LEA.HI R9, R9, R4, RZ, 0x5 ;  /* 0x0000000409097211 */ /* 0x000fe200078f28ff */
[----:B------:R-:W-:Y:S01]  /*14e0*/  USHF.R.U32.HI UR4, URZ, 0x2, UR38 ;  /* 0x000000023f047899 */ /* 0x000fe20008011626 */
[----:B------:R-:W-:Y:S01]  /*14f0*/  R2UR UR43, R5 ;  /* 0x00000000052b72ca */ /* 0x000fe200000e0000 */
[----:B------:R-:W-:Y:S01]  /*1500*/  ULOP3.LUT UR42, UR38, 0x3, URZ, 0xc0, !UPT ;  /* 0x00000003262a7892 */ /* 0x000fe2000f8ec03f */
[--C-:B------:R-:W-:Y:S01]  /*1510*/  SHF.R.S32.HI R154, RZ, 0x2, R0.reuse ;  /* 0x00000002ff9a7819 */ /* 0x100fe20000011400 */
[----:B------:R-:W-:Y:S01]  /*1520*/  UISETP.LT.AND UP1, UPT, UR38, 0x1, UPT ;  /* 0x000000012600788c */ /* 0x000fe2000bf21270 */
[----:B------:R-:W-:Y:S01]  /*1530*/  SHF.R.S32.HI R3, RZ, 0x1f, R0 ;  /* 0x0000001fff037819 */ /* 0x000fe20000011400 */
[----:B------:R-:W-:Y:S01]  /*1540*/  ULOP3.LUT UR4, UR4, 0x1, URZ, 0xc0, !UPT ;  /* 0x0000000104047892 */ /* 0x000fe2000f8ec03f */
[----:B------:R-:W-:Y:S01]  /*1550*/  SHF.R.S32.HI R9, RZ, 0x5, R9 ;  /* 0x00000005ff097819 */ /* 0x000fe20000011409 */
[----:B------:R-:W-:Y:S01]  /*1560*/  ULDC UR6, c[0x0][0x284] ;  /* 0x0000a10000067ab9 */ /* 0x000fe20000000800 */
[----:B------:R-:W-:Y:S01]  /*1570*/  LEA.HI R3, R3, R154, RZ, 0x3 ;  /* 0x0000009a03037211 */ /* 0x000fe200078f18ff */
[----:B------:R-:W-:Y:S01]  /*1580*/  USEL UR42, UR42, URZ, !UP0 ;  /* 0x0000003f2a2a7287 */ /* 0x000fe2000c000000 */
[----:B------:R-:W-:Y:S01]  /*1590*/  LOP3.LUT R153, R0, 0xfffffffc, RZ, 0xc0, !PT ;  /* 0xfffffffc00997812 */ /* 0x000fe200078ec0ff */
[----:B------:R-:W-:Y:S01]  /*15a0*/  USEL UR46, UR38, 0x1, UP1 ;  /* 0x00000001262e7887 */ /* 0x000fe20008800000 */
[----:B------:R-:W-:Y:S01]  /*15b0*/  LOP3.LUT R3, R3, 0xfffffff8, RZ, 0xc0, !PT ;  /* 0xfffffff803037812 */ /* 0x000fe200078ec0ff */
[----:B------:R-:W-:Y:S01]  /*15c0*/  USHF.L.U32 UR43, UR43, 0x3, URZ ;  /* 0x000000032b2b7899 */ /* 0x000fe2000800063f */
[----:B------:R-:W-:Y:S01]  /*15d0*/  ISETP.NE.AND P0, PT, R5, RZ, PT ;  /* 0x000000ff0500720c */ /* 0x000fe20003f05270 */
[----:B------:R-:W-:Y:S01]  /*15e0*/  UISETP.EQ.U32.AND UP0, UPT, UR4, 0x1, !UP0 ;  /* 0x000000010400788c */ /* 0x000fe2000c702070 */
[----:B------:R-:W-:Y:S01]  /*15f0*/  IMAD.IADD R153, R4, 0x1, -R153 ;  /* 0x0000000104997824 */ /* 0x000fe200078e0a99 */
[----:B------:R-:W-:Y:S01]  /*1600*/  ULOP3.LUT UR36, UR39, 0x1, URZ, 0xfc, !UPT ;  /* 0x0000000127247892 */ /* 0x000fe2000f8efc3f */
[----:B------:R-:W-:Y:S01]  /*1610*/  IMAD.IADD R154, R154, 0x1, -R3 ;  /* 0x000000019a9a7824 */ /* 0x000fe200078e0a03 */
[----:B0-----:R-:W-:Y:S01]  /*1620*/  ULEA UR41, UR5, UR41, 0x18 ;  /* 0x0000002905297291 */ /* 0x001fe2000f8ec03f */
[----:B------:R-:W-:Y:S01]  /*1630*/  IMAD.U32 R157, RZ, RZ, UR43 ;  /* 0x0000002bff9d7e24 */ /* 0x000fe2000f8e00ff */
[----:B------:R-:W-:Y:S01]  /*1640*/  SEL R172, RZ, 0x1, P0 ;  /* 0x00000001ffac7807 */ /* 0x000fe20000000000 */
[--C-:B------:R-:W-:Y:S01]  /*1650*/  IMAD R161, R9, -0x10, -R154.reuse ;  /* 0xfffffff009a17824 */ /* 0x100fe200078e0a9a */
[----:B------:R-:W-:Y:S01]  /*1660*/  UIADD3 UR44, UR41, 0x50, URZ ;  /* 0x00000050292c7890 */ /* 0x000fe2000fffe03f */
[--C-:B------:R-:W-:Y:S01]  /*1670*/  SHF.R.S32.HI R155, RZ, 0x1f, R154.reuse ;  /* 0x0000001fff9b7819 */ /* 0x100fe2000001149a */
[----:B------:R-:W-:Y:S01]  /*1680*/  USHF.L.U32 UR40, UR38, 0x1, URZ ;  /* 0x0000000126287899 */ /* 0x000fe2000800063f */
[----:B------:R-:W-:Y:S01]  /*1690*/  LOP3.LUT R159, R157, 0x8, RZ, 0xc0, !PT ;  /* 0x000000089d9f7812 */ /* 0x000fe200078ec0ff */
[----:B------:R-:W-:Y:S01]  /*16a0*/  VIADD R161, R161, UR6 ;  /* 0x00000006a1a17c36 */ /* 0x000fe20008000000 */
[----:B------:R-:W-:Y:S01]  /*16b0*/  LOP3.LUT R157, R157, 0x8, RZ, 0xc, !PT ;  /* 0x000000089d9d7812 */ /* 0x000fe200078e0cff */
[----:B------:R-:W-:Y:S01]  /*16c0*/  IMAD.U32 R156, RZ, RZ, UR44 ;  /* 0x0000002cff9c7e24 */ /* 0x000fe2000f8e00ff */
[----:B------:R-:W-:Y:S01]  /*16d0*/  LOP3.LUT R159, R159, 0x18, RZ, 0x3c, !PT ;  /* 0x000000189f9f7812 */ /* 0x000fe200078e3cff */
[----:B------:R-:W-:Y:S01]  /*16e0*/  IMAD.WIDE R154, R9, 0x10, R154 ;  /* 0x00000010099a7825 */ /* 0x000fe200078e029a */
[----:B------:R-:W-:-:S02]  /*16f0*/  UIADD3 UR46, -UR46, UR38, URZ ;  /* 0x000000262e2e7290 */ /* 0x000fc4000fffe13f */
[----:B------:R-:W-:Y:S01]  /*1700*/  USEL UR47, URZ, 0x1, !UP0 ;  /* 0x000000013f2f7887 */ /* 0x000fe2000c000000 */
[----:B------:R-:W-:-:S11]  /*1710*/  VIADD R158, R156, UR43 ;  /* 0x0000002b9c9e7c36 */ /* 0x000fd60008000000 */
.L_x_293:
[----:B------:R-:W-:Y:S01]  /*1720*/  SHF.L.U32 R3, R172, 0x1f, RZ ;  /* 0x0000001fac037819 */ /* 0x000fe200000006ff */
[----:B------:R-:W-:Y:S02]  /*1730*/  ULDC UR4, c[0x0][0x28c] ;  /* 0x0000a30000047ab9 */ /* 0x000fe40000000800 */
[----:B------:R-:W-:Y:S01]  /*1740*/  ISETP.LT.AND P1, PT, RZ, UR4, PT ;  /* 0x00000004ff007c0c */ /* 0x000fe2000bf21270 */
[----:B------:R-:W0:Y:S02]  /*1750*/  SYNCS.PHASECHK.TRANS64.TRYWAIT P0, [R156+UR43], R3 ;  /* 0x000000039c0075a7 */ /* 0x000e24000800016b */
[----:B0-234-:R-:W-:Y:S10]  /*1760*/  @!P0 BRA `(.L_x_18) ;  /* 0x000000ac00948947 */ /* 0x01dff40003800000 */
.L_x_315:
[----:B------:R-:W-:Y:S05]  /*1770*/  @P1 BRA `(.L_x_19) ;  /* 0x0000000000401947 */ /* 0x000fea0003800000 */
[----:B------:R-:W-:Y:S01]  /*1780*/  MOV R0, 0x0 ;  /* 0x0000000000007802 */ /* 0x000fe20000000f00 */
[----:B------:R-:W-:Y:S01]  /*1790*/  ULDC.64 UR4, c[0x4][0x68] ;  /* 0x01001a0000047ab9 */ /* 0x000fe20000000a00 */
[----:B------:R-:W-:Y:S01]  /*17a0*/  ULDC.64 UR6, c[0x4][0x8] ;  /* 0x0100020000067ab9 */ /* 0x000fe20000000a00 */
[----:B------:R-:W-:Y:S01]  /*17b0*/  IMAD.U32 R4, RZ, RZ, UR4 ;  /* 0x00000004ff047e24 */ /* 0x000fe2000f8e00ff */
[----:B------:R1:W2:Y:S01]  /*17c0*/  LDC.64 R14, c[0x4][R0] ;  /* 0x01000000000e7b82 */ /* 0x0002a20000000a00 */
[----:B------:R-:W-:Y:S01]  /*17d0*/  IMAD.U32 R5, RZ, RZ, UR5 ;  /* 0x00000005ff057e24 */ /* 0x000fe2000f8e00ff */
[----:B------:R-:W-:Y:S01]  /*17e0*/  ULDC.64 UR4, c[0x4][0x70] ;  /* 0x01001c0000047ab9 */ /* 0x000fe20000000a00 */
[----:B------:R-:W-:Y:S02]  /*17f0*/  IMAD.U32 R10, RZ, RZ, UR6 ;  /* 0x00000006ff0a7e24 */ /* 0x000fe4000f8e00ff */
[----:B------:R-:W-:Y:S02]  /*1800*/  IMAD.U32 R6, RZ, RZ, UR4 ;  /* 0x00000004ff067e24 */ /* 0x000fe4000f8e00ff */
[----:B------:R-:W-:-:S02]  /*1810*/  IMAD.U32 R7, RZ, RZ, UR5 ;  /* 0x00000005ff077e24 */ /* 0x000fc4000f8e00ff */
[----:B------:R-:W-:Y:S02]  /*1820*/  IMAD.U32 R11, RZ, RZ, UR7 ;  /* 0x00000007ff0b7e24 */ /* 0x000fe4000f8e00ff */
[----:B------:R-:W-:Y:S02]  /*1830*/  IMAD.MOV.U32 R8, RZ, RZ, 0x1e1 ;  /* 0x000001e1ff087424 */ /* 0x000fe400078e00ff */
[----:B------:R-:W-:Y:S02]  /*1840*/  IMAD.MOV.U32 R12, RZ, RZ, 0x1 ;  /* 0x00000001ff0c7424 */ /* 0x000fe400078e00ff */
[----:B-1----:R-:W-:-:S07]  /*1850*/  IMAD.MOV.U32 R13, RZ, RZ, RZ ;  /* 0x000000ffff0d7224 */ /* 0x002fce00078e00ff */
[----:B------:R-:W-:-:S07]  /*1860*/  LEPC R20, `(.L_x_19) ;  /* 0x000000001014794e */ /* 0x000fce0000000000 */
[----:B0-2--5:R-:W-:Y:S05]  /*1870*/  CALL.ABS.NOINC R14 ;  /* 0x000000000e007343 */ /* 0x025fea0003c00000 */
.L_x_19:
[----:B------:R-:W-:-:S05]  /*1880*/  IMAD.U32 R0, RZ, RZ, UR36 ;  /* 0x00000024ff007e24 */ /* 0x000fca000f8e00ff */
[----:B------:R-:W-:-:S13]  /*1890*/  ISETP.NE.AND P0, PT, R0, 0x3, PT ;  /* 0x000000030000780c */ /* 0x000fda0003f05270 */
[----:B------:R-:W-:Y:S05]  /*18a0*/  @!P0 BRA `(.L_x_20) ;  /* 0x0000000000048947 */ /* 0x000fea0003800000 */
[----:B------:R-:W-:Y:S01]  /*18b0*/  BPT.TRAP 0x1 ;  /* 0x000000040000795c */ /* 0x000fe20000300000 */
.L_x_20:
[----:B0-----:R-:W-:Y:S02]  /*18c0*/  IMAD.U32 R3, RZ, RZ, UR42 ;  /* 0x0000002aff037e24 */ /* 0x001fe4000f8e00ff */
[----:B------:R-:W-:-:S03]  /*18d0*/  IMAD.U32 R0, RZ, RZ, UR47 ;  /* 0x0000002fff007e24 */ /* 0x000fc6000f8e00ff */
[----:B------:R-:W-:Y:S02]  /*18e0*/  LEA R3, R3, UR41, 0x3 ;  /* 0x0000002903037c11 */ /* 0x000fe4000f8e18ff */
[----:B------:R-:W-:-:S04]  /*18f0*/  SHF.L.U32 R0, R0, 0x1f, RZ ;  /* 0x0000001f00007819 */ /* 0x000fc800000006ff */
[----:B------:R0:W1:Y:S01]  /*1900*/  SYNCS.PHASECHK.TRANS64.TRYWAIT P1, [R3+URZ], R0 ;  /* 0x00000000030075a7 */ /* 0x000062000802017f */
[----:B------:R-:W-:Y:S05]  /*1910*/  @!P0 BRA `(.L_x_21) ;  /* 0x0000000000048947 */ /* 0x000fea0003800000 */
[----:B------:R-:W-:Y:S01]  /*1920*/  BPT.TRAP 0x1 ;  /* 0x000000040000795c */ /* 0x000fe20000300000 */
.L_x_21:
[----:B------:R-:W-:-:S05]  /*1930*/  IMAD.U32 R4, RZ, RZ, UR46 ;  /* 0x0000002eff047e24 */ /* 0x000fca000f8e00ff */
[----:B------:R-:W-:Y:S01]  /*1940*/  ISETP.GE.AND P2, PT, R4, 0x1, PT ;  /* 0x000000010400780c */ /* 0x000fe20003f46270 */
[----:B-1----:R-:W-:-:S12]  /*1950*/  @P1 BRA `(.L_x_22) ;  /* 0x0000000000081947 */ /* 0x002fd80003800000 */
[----:B------:R-:W1:Y:S02]  /*1960*/  SYNCS.PHASECHK.TRANS64.TRYWAIT P1, [R3+URZ], R0 ;  /* 0x00000000030075a7 */ /* 0x000e64000802017f */
[----:B-1----:R-:W-:Y:S05]  /*1970*/  @!P1 BRA `(.L_x_23) ;  /* 0x000000ac00249947 */ /* 0x002fea0003800000 */
.L_x_22:
[----:B------:R-:W-:Y:S05]  /*1980*/  WARPSYNC.ALL ;  /* 0x0000000000007948 */ /* 0x000fea0003800000 */
[----:B------:R-:W-:Y:S01]  /*1990*/  UIADD3 UR4, UR41, 0x180, URZ ;  /* 0x0000018029047890 */ /* 0x000fe2000fffe03f */
[----:B------:R-:W-:Y:S01]  /*19a0*/  WARPGROUP.ARRIVE ;  /* 0x00000000000079c5 */ /* 0x000fe20000000000 */
[----:B------:R-:W-:Y:S02]  /*19b0*/  UIADD3 UR5, UR41, 0x20180, URZ ;  /* 0x0002018029057890 */ /* 0x000fe4000fffe03f */
[----:B------:R-:W-:Y:S02]  /*19c0*/  USHF.R.U32.HI UR4, URZ, 0x4, UR4 ;  /* 0x000000043f047899 */ /* 0x000fe40008011604 */
[----:B------:R-:W-:-:S02]  /*19d0*/  USHF.R.U32.HI UR5, URZ, 0x4, UR5 ;  /* 0x000000043f057899 */ /* 0x000fc40008011605 */
[----:B------:R-:W-:Y:S02]  /*19e0*/  ULOP3.LUT UR4, UR4, 0x3fff, URZ, 0xc0, !UPT ;  /* 0x00003fff04047892 */ /* 0x000fe4000f8ec03f */
[----:B------:R-:W-:Y:S02]  /*19f0*/  ULOP3.LUT UR5, UR5, 0x3fff, URZ, 0xc0, !UPT ;  /* 0x00003fff05057892 */ /* 0x000fe4000f8ec03f */
[----:B------:R-:W-:Y:S02]  /*1a00*/  ULOP3.LUT UR4, UR4, 0x10000, URZ, 0xfc, !UPT ;  /* 0x0001000004047892 */ /* 0x000fe4000f8efc3f */
[----:B------:R-:W-:Y:S02]  /*1a10*/  ULOP3.LUT UR5, UR5, 0x10000, URZ, 0xfc, !UPT ;  /* 0x0001000005057892 */ /* 0x000fe4000f8efc3f */
[----:B------:R-:W-:Y:S02]  /*1a20*/  ULEA UR7, UR42, UR4, 0xb ;  /* 0x000000042a077291 */ /* 0x000fe4000f8e583f */
[----:B------:R-:W-:Y:S01]  /*1a30*/  ULEA UR6, UR42, UR5, 0xd ;  /* 0x000000052a067291 */ /* 0x000fe2000f8e683f */
[----:B------:R-:W-:Y:S01]  /*1a40*/  UMOV UR9, 0x40000040 ;  /* 0x4000004000097882 */ /* 0x000fe20000000000 */
[----:B------:R-:W-:-:S03]  /*1a50*/  UMOV UR11, 0x40000040 ;  /* 0x40000040000b7882 */ /* 0x000fc60000000000 */
[----:B------:R-:W-:Y:S02]  /*1a60*/  UMOV UR8, UR7 ;  /* 0x0000000700087c82 */ /* 0x000fe40008000000 */
[----:B------:R-:W-:Y:S02]  /*1a70*/  UMOV UR10, UR6 ;  /* 0x00000006000a7c82 */ /* 0x000fe40008000000 */
[----:B------:R-:W-:Y:S01]  /*1a80*/  HGMMA.64x256x8.F32.TF32 R24, gdesc[UR8], RZ, !UPT, gsb0 ;  /* 0x07e00000081879f0 */ /* 0x000fe2000c0028ff */
[----:B------:R-:W-:Y:S02]  /*1a90*/  UIADD3 UR8, UR7, 0x2, URZ ;  /* 0x0000000207087890 */ /* 0x000fe4000fffe03f */
[----:B------:R-:W-:Y:S01]  /*1aa0*/  UIADD3 UR10, UR6, 0x2, URZ ;  /* 0x00000002060a7890 */ /* 0x000fe2000fffe03f */
[----:B------:R-:W-:Y:S01]  /*1ab0*/  UMOV UR9, 0x40000040 ;  /* 0x4000004000097882 */ /* 0x000fe20000000000 */
[----:B------:R-:W-:Y:S01]  /*1ac0*/  UMOV UR11, 0x40000040 ;  /* 0x40000040000b7882 */ /* 0x000fe20000000000 */
[----:B------:R-:W-:-:S02]  /*1ad0*/  WARPGROUP.DEPBAR.LE gsb0, 0x0 ;  /* 0x00008000000079c5 */ /* 0x000fc40000010000 */
[----:B------:R-:W-:-:S15]  /*1ae0*/  WARPGROUP.ARRIVE ;  /* 0x00000000000079c5 */ /* 0x000fde0000000000 */
[----:B------:R-:W-:-:S05]  /*1af0*/  NOP ;  /* 0x0000000000007918 */ /* 0x000fca0000000000 */
[----:B------:R-:W-:Y:S01]  /*1b00*/  HGMMA.64x256x8.F32.TF32 R24, gdesc[UR8], R24, gsb0 ;  /* 0x07e00000081879f0 */ /* 0x000fe20008002818 */
[----:B------:R-:W-:Y:S02]  /*1b10*/  UIADD3 UR8, UR7, 0x4, URZ ;  /* 0x0000000407087890 */ /* 0x000fe4000fffe03f */
[----:B------:R-:W-:Y:S01]  /*1b20*/  UIADD3 UR10, UR6, 0x4, URZ ;  /* 0x00000004060a7890 */ /* 0x000fe2000fffe03f */
[----:B------:R-:W-:Y:S01]  /*1b30*/  UMOV UR9, 0x40000040 ;  /* 0x4000004000097882 */ /* 0x000fe20000000000 */
[----:B------:R-:W-:Y:S01]  /*1b40*/  UMOV UR11, 0x40000040 ;  /* 0x40000040000b7882 */ /* 0x000fe20000000000 */
[----:B------:R-:W-:Y:S02]  /*1b50*/  WARPGROUP.DEPBAR.LE gsb0, 0x0 ;  /* 0x00008000000079c5 */ /* 0x000fe40000010000 */
        /* <DEDUP_REMOVED lines=106> */
[----:B------:R-:W-:Y:S03]  /*2200*/  HGMMA.64x256x8.F32.TF32 R24, gdesc[UR8], R24, gsb0 ;  /* 0x07e00000081879f0 */ /* 0x000fe60008002818 */
[----:B------:R-:W-:Y:S02]  /*2210*/  WARPGROUP.DEPBAR.LE gsb0, 0x0 ;  /* 0x00008000000079c5 */ /* 0x000fe40000010000 */
[----:B------:R-:W-:Y:S05]  /*2220*/  @!P2 BRA `(.L_x_24) ;  /* 0x0000000800a4a947 */ /* 0x000fea0003800000 */
[----:B------:R-:W-:Y:S01]  /*2230*/  UIADD3 UR6, UR42, 0x1, URZ ;  /* 0x000000012a067890 */ /* 0x000fe2000fffe03f */
[----:B01----:R-:W-:Y:S02]  /*2240*/  IMAD.U32 R0, RZ, RZ, UR46 ;  /* 0x0000002eff007e24 */ /* 0x003fe4000f8e00ff */
[----:B------:R-:W-:Y:S01]  /*2250*/  IMAD.U32 R3, RZ, RZ, UR42 ;  /* 0x0000002aff037e24 */ /* 0x000fe2000f8e00ff */
[----:B------:R-:W-:-:S04]  /*2260*/  UISETP.NE.AND UP0, UPT, UR6, 0x4, UPT ;  /* 0x000000040600788c */ /* 0x000fc8000bf05270 */
[----:B------:R-:W-:Y:S02]  /*2270*/  USEL UR7, URZ, 0x1, UP0 ;  /* 0x000000013f077887 */ /* 0x000fe40008000000 */
[----:B------:R-:W-:Y:S02]  /*2280*/  USEL UR6, UR6, URZ, UP0 ;  /* 0x0000003f06067287 */ /* 0x000fe40008000000 */
[----:B------:R-:W-:-:S06]  /*2290*/  ULOP3.LUT UR7, UR47, UR7, URZ, 0x3c, !UPT ;  /* 0x000000072f077292 */ /* 0x000fcc000f8e3c3f */
[----:B------:R-:W-:-:S07]  /*22a0*/  IMAD.U32 R6, RZ, RZ, UR7 ;  /* 0x00000007ff067e24 */ /* 0x000fce000f8e00ff */
.L_x_31:
[----:B------:R-:W-:Y:S05]  /*22b0*/  @!P0 BRA `(.L_x_25) ;  /* 0x0000000000048947 */ /* 0x000fea0003800000 */
[----:B------:R-:W-:Y:S01]  /*22c0*/  BPT.TRAP 0x1 ;  /* 0x000000040000795c */ /* 0x000fe20000300000 */
.L_x_25:
[----:B------:R-:W-:Y:S01]  /*22d0*/  ULEA UR7, UR6, UR41, 0x3 ;  /* 0x0000002906077291 */ /* 0x000fe2000f8e183f */
[----:B------:R-:W-:-:S08]  /*22e0*/  SHF.L.U32 R4, R6, 0x1f, RZ ;  /* 0x0000001f06047819 */ /* 0x000fd000000006ff */
[----:B------:R0:W1:Y:S01]  /*22f0*/  SYNCS.PHASECHK.TRANS64.TRYWAIT P1, [UR7], R4 ;  /* 0x00000004ff0075a7 */ /* 0x0000620008020147 */
[----:B------:R-:W-:Y:S05]  /*2300*/  @!P0 BRA `(.L_x_26) ;  /* 0x0000000000048947 */ /* 0x000fea0003800000 */
[----:B------:R-:W-:Y:S01]  /*2310*/  BPT.TRAP 0x1 ;  /* 0x000000040000795c */ /* 0x000fe20000300000 */
.L_x_26:
[----:B-1----:R-:W-:Y:S05]  /*2320*/  @P1 BRA `(.L_x_27) ;  /* 0x0000000000081947 */ /* 0x002fea0003800000 */
[----:B------:R-:W1:Y:S02]  /*2330*/  SYNCS.PHASECHK.TRANS64.TRYWAIT P1, [UR7], R4 ;  /* 0x00000004ff0075a7 */ /* 0x000e640008020147 */
[----:B-1----:R-:W-:Y:S05]  /*2340*/  @!P1 BRA `(.L_x_28) ;  /* 0x000000a000c49947 */ /* 0x002fea0003800000 */
.L_x_27:
[----:B------:R-:W-:Y:S01]  /*2350*/  ULEA UR7, UR6, UR5, 0xd ;  /* 0x0000000506077291 */ /* 0x000fe2000f8e683f */
[----:B------:R-:W-:Y:S01]  /*2360*/  WARPGROUP.ARRIVE ;  /* 0x00000000000079c5 */ /* 0x000fe20000000000 */
[----:B------:R-:W-:Y:S01]  /*2370*/  ULEA UR12, UR6, UR4, 0xb ;  /* 0x00000004060c7291 */ /* 0x000fe2000f8e583f */
[----:B------:R-:W-:Y:S01]  /*2380*/  UMOV UR11, 0x40000040 ;  /* 0x40000040000b7882 */ /* 0x000fe20000000000 */
[----:B------:R-:W-:-:S03]  /*2390*/  UMOV UR9, 0x40000040 ;  /* 0x4000004000097882 */ /* 0x000fc60000000000 */
[----:B------:R-:W-:Y:S02]  /*23a0*/  UMOV UR10, UR7 ;  /* 0x00000007000a7c82 */ /* 0x000fe40008000000 */
[----:B------:R-:W-:Y:S02]  /*23b0*/  UMOV UR8, UR12 ;  /* 0x0000000c00087c82 */ /* 0x000fe40008000000 */
[----:B------:R-:W-:Y:S01]  /*23c0*/  HGMMA.64x256x8.F32.TF32 R24, gdesc[UR8], R24, gsb0 ;  /* 0x07e00000081879f0 */ /* 0x000fe20008002818 */
        /* <DEDUP_REMOVED lines=122> */
[----:B------:R-:W-:Y:S01]  /*2b70*/  BPT.TRAP 0x1 ;  /* 0x000000040000795c */ /* 0x000fe20000300000 */
.L_x_29:
[----:B------:R-:W-:Y:S01]  /*2b80*/  ISETP.NE.AND P1, PT, R160, RZ, PT ;  /* 0x000000ffa000720c */ /* 0x000fe20003f25270 */
[----:B------:R-:W-:-:S12]  /*2b90*/  UISETP.GT.U32.AND UP0, UPT, UR39, 0x1, UPT ;  /* 0x000000012700788c */ /* 0x000fd8000bf04070 */
[----:B01----:R-:W-:-:S05]  /*2ba0*/  @P1 LEA R4, R3, UR41, 0x3 ;  /* 0x0000002903041c11 */ /* 0x003fca000f8e18ff */
[----:B------:R-:W-:-:S05]  /*2bb0*/  @P1 VIADD R5, R4, 0x20 ;  /* 0x0000002004051836 */ /* 0x000fca0000000000 */
[----:B------:R-:W-:-:S04]  /*2bc0*/  @P1 PRMT R5, R152, 0x654, R5 ;  /* 0x0000065498051816 */ /* 0x000fc80000000005 */
[----:B------:R0:W-:Y:S01]  /*2bd0*/  @P1 SYNCS.ARRIVE.TRANS64.RED.A1T0 RZ, [R5+URZ], RZ ;  /* 0x000000ff05ff19a7 */ /* 0x0001e2000810043f */
[----:B------:R-:W-:-:S13]  /*2be0*/  PLOP3.LUT P1, PT, PT, PT, UP0, 0x80, 0x0 ;  /* 0x000000000000781c */ /* 0x000fda0003f2f008 */
[----:B0-----:R-:W-:Y:S05]  /*2bf0*/  @P1 BRA `(.L_x_30) ;  /* 0x0000000000041947 */ /* 0x001fea0003800000 */
[----:B------:R-:W-:Y:S01]  /*2c00*/  BPT.TRAP 0x1 ;  /* 0x000000040000795c */ /* 0x000fe20000300000 */
.L_x_30:
[----:B------:R-:W-:Y:S01]  /*2c10*/  UIADD3 UR6, UR6, 0x1, URZ ;  /* 0x0000000106067890 */ /* 0x000fe2000fffe03f */
[C---:B------:R-:W-:Y:S01]  /*2c20*/  ISETP.GT.AND P2, PT, R0.reuse, 0x1, PT ;  /* 0x000000010000780c */ /* 0x040fe20003f44270 */
[----:B------:R-:W-:Y:S02]  /*2c30*/  VIADD R3, R3, 0x1 ;  /* 0x0000000103037836 */ /* 0x000fe40000000000 */
[----:B------:R-:W-:Y:S01]  /*2c40*/  UISETP.NE.AND UP0, UPT, UR6, 0x4, UPT ;  /* 0x000000040600788c */ /* 0x000fe2000bf05270 */
[----:B------:R-:W-:Y:S02]  /*2c50*/  VIADD R0, R0, 0xffffffff ;  /* 0xffffffff00007836 */ /* 0x000fe40000000000 */
[C---:B------:R-:W-:Y:S01]  /*2c60*/  ISETP.NE.AND P1, PT, R3.reuse, 0x4, PT ;  /* 0x000000040300780c */ /* 0x040fe20003f25270 */
[----:B------:R-:W-:Y:S02]  /*2c70*/  USEL UR7, URZ, 0x1, UP0 ;  /* 0x000000013f077887 */ /* 0x000fe40008000000 */
[----:B------:R-:W-:Y:S01]  /*2c80*/  USEL UR6, UR6, URZ, UP0 ;  /* 0x0000003f06067287 */ /* 0x000fe20008000000 */
[----:B------:R-:W-:-:S03]  /*2c90*/  SEL R3, R3, RZ, P1 ;  /* 0x000000ff03037207 */ /* 0x000fc60000800000 */
[----:B------:R-:W-:Y:S01]  /*2ca0*/  LOP3.LUT R6, R6, UR7, RZ, 0x3c, !PT ;  /* 0x0000000706067c12 */ /* 0x000fe2000f8e3cff */
[----:B------:R-:W-:Y:S07]  /*2cb0*/  @P2 BRA `(.L_x_31) ;  /* 0xfffffff4007c2947 */ /* 0x000fee000383ffff */
.L_x_24:
[----:B01----:R-:W0:Y:S01]  /*2cc0*/  LDC R0, c[0x0][0x28c] ;  /* 0x0000a300ff007b82 */ /* 0x003e220000000800 */
[----:B------:R1:W-:Y:S01]  /*2cd0*/  SYNCS.ARRIVE.TRANS64.A1T0 RZ, [R157+UR44], RZ ;  /* 0x000000ff9dff79a7 */ /* 0x0003e2000810002c */
[----:B0-----:R-:W-:-:S13]  /*2ce0*/  ISETP.GE.AND P1, PT, R0, 0x1, PT ;  /* 0x000000010000780c */ /* 0x001fda0003f26270 */
[----:B-1----:R-:W-:Y:S05]  /*2cf0*/  @!P1 BRA `(.L_x_32) ;  /* 0x0000000000409947 */ /* 0x002fea0003800000 */
[----:B------:R-:W-:Y:S05]  /*2d00*/  @!P0 BRA `(.L_x_33) ;  /* 0x0000000000048947 */ /* 0x000fea0003800000 */
[----:B------:R-:W-:Y:S01]  /*2d10*/  BPT.TRAP 0x1 ;  /* 0x000000040000795c */ /* 0x000fe20000300000 */
.L_x_33:
[----:B------:R-:W-:Y:S01]  /*2d20*/  ISETP.NE.AND P0, PT, R160, RZ, PT ;  /* 0x000000ffa000720c */ /* 0x000fe20003f05270 */
[----:B------:R-:W-:-:S12]  /*2d30*/  IMAD.U32 R3, RZ, RZ, UR41 ;  /* 0x00000029ff037e24 */ /* 0x000fd8000f8e00ff */
[----:B------:R-:W-:-:S05]  /*2d40*/  VOTEU.ANY UP0, P0 ;  /* 0x00000000003f7886 */ /* 0x000fca0000000100 */
[----:B------:R-:W-:Y:S02]  /*2d50*/  @UP0 UIADD3 UR4, UR46, UR42, URZ ;  /* 0x0000002a2e040290 */ /* 0x000fe4000fffe03f */
[----:B------:R-:W-:-:S04]  /*2d60*/  UISETP.GT.U32.AND UP0, UPT, UR39, 0x1, UPT ;  /* 0x000000012700788c */ /* 0x000fc8000bf04070 */
[----:B------:R-:W-:-:S04]  /*2d70*/  IMAD.U32 R0, RZ, RZ, UR4 ;  /* 0x00000004ff007e24 */ /* 0x000fc8000f8e00ff */
[----:B------:R-:W-:-:S05]  /*2d80*/  @P0 IMAD.SHL.U32 R0, R0, 0x8, RZ ;  /* 0x0000000800000824 */ /* 0x000fca00078e00ff */
[----:B------:R-:W-:-:S04]  /*2d90*/  @P0 LOP3.LUT R0, R0, 0x18, RZ, 0xc0, !PT ;  /* 0x0000001800000812 */ /* 0x000fc800078ec0ff */
[----:B------:R-:W-:-:S04]  /*2da0*/  @P0 IADD3 R3, R3, 0x20, R0 ;  /* 0x0000002003030810 */ /* 0x000fc80007ffe000 */
[----:B------:R-:W-:-:S04]  /*2db0*/  @P0 PRMT R3, R152, 0x654, R3 ;  /* 0x0000065498030816 */ /* 0x000fc80000000003 */
[----:B------:R0:W-:Y:S01]  /*2dc0*/  @P0 SYNCS.ARRIVE.TRANS64.RED.A1T0 RZ, [R3+URZ], RZ ;  /* 0x000000ff03ff09a7 */ /* 0x0001e2000810043f */
[----:B------:R-:W-:-:S13]  /*2dd0*/  PLOP3.LUT P0, PT, PT, PT, UP0, 0x80, 0x0 ;  /* 0x000000000000781c */ /* 0x000fda0003f0f008 */
[----:B0-----:R-:W-:Y:S05]  /*2de0*/  @P0 BRA `(.L_x_32) ;  /* 0x0000000000040947 */ /* 0x001fea0003800000 */
[----:B------:R-:W-:Y:S01]  /*2df0*/  BPT.TRAP 0x1 ;  /* 0x000000040000795c */ /* 0x000fe20000300000 */
.L_x_32:
[----:B------:R-:W-:Y:S01]  /*2e00*/  SHF.L.U32 R3, R172, 0x1f, RZ ;  /* 0x0000001fac037819 */ /* 0x000fe200000006ff */
[----:B------:R-:W-:Y:S01]  /*2e10*/  UIADD3 UR42, UR40, UR42, URZ ;  /* 0x0000002a282a7290 */ /* 0x000fe2000fffe03f */
[----:B------:R-:W0:Y:S01]  /*2e20*/  LDC R6, c[0x0][0x288] ;  /* 0x0000a200ff067b82 */ /* 0x000e220000000800 */
[----:B------:R-:W-:Y:S02]  /*2e30*/  IMAD.SHL.U32 R12, R153, 0x2, RZ ;  /* 0x00000002990c7824 */ /* 0x000fe400078e00ff */
[----:B------:R-:W-:Y:S02]  /*2e40*/  USHF.R.U32.HI UR4, URZ, 0x2, UR42 ;  /* 0x000000023f047899 */ /* 0x000fe4000801162a */
[----:B------:R-:W-:Y:S01]  /*2e50*/  UISETP.GT.U32.AND UP0, UPT, UR42, 0x3, UPT ;  /* 0x000000032a00788c */ /* 0x000fe2000bf04070 */
[----:B------:R-:W-:Y:S01]  /*2e60*/  SHF.R.S32.HI R13, RZ, 0x1f, R12 ;  /* 0x0000001fff0d7819 */ /* 0x000fe2000001140c */
[----:B------:R-:W-:Y:S01]  /*2e70*/  ULOP3.LUT UR4, UR4, 0x1, URZ, 0xc0, !UPT ;  /* 0x0000000104047892 */ /* 0x000fe2000f8ec03f */
[----:B------:R-:W1:Y:S01]  /*2e80*/  SYNCS.PHASECHK.TRANS64.TRYWAIT P0, [R156+UR43+0x10], R3 ;  /* 0x000010039c0075a7 */ /* 0x000e62000800016b */
[----:B------:R-:W-:-:S02]  /*2e90*/  UISETP.LT.U32.AND UP0, UPT, UR40, 0x4, UP0 ;  /* 0x000000042800788c */ /* 0x000fc40008701070 */
[----:B------:R-:W-:Y:S02]  /*2ea0*/  UISETP.NE.U32.AND UP1, UPT, UR4, 0x1, UPT ;  /* 0x000000010400788c */ /* 0x000fe4000bf25070 */
[----:B------:R-:W-:Y:S02]  /*2eb0*/  USEL UR5, URZ, 0x1, !UP0 ;  /* 0x000000013f057887 */ /* 0x000fe4000c000000 */
[----:B------:R-:W-:Y:S02]  /*2ec0*/  UISETP.GT.U32.AND UP1, UPT, UR40, 0x3, !UP1 ;  /* 0x000000032800788c */ /* 0x000fe4000cf24070 */
[----:B------:R-:W-:Y:S02]  /*2ed0*/  ULOP3.LUT UR42, UR42, 0x3, URZ, 0xc0, !UPT ;  /* 0x000000032a2a7892 */ /* 0x000fe4000f8ec03f */
[----:B------:R-:W-:-:S04]  /*2ee0*/  USEL UR4, URZ, 0x1, !UP1 ;  /* 0x000000013f047887 */ /* 0x000fc8000c800000 */
[----:B------:R-:W-:Y:S01]  /*2ef0*/  ULOP3.LUT UR47, UR4, UR47, UR5, 0x96, !UPT ;  /* 0x0000002f042f7292 */ /* 0x000fe2000f8e9605 */
[----:B01----:R-:W-:Y:S11]  /*2f00*/  @!P0 BRA `(.L_x_34) ;  /* 0x0000009400ec8947 */ /* 0x003ff60003800000 */
.L_x_316:
[----:B------:R-:W-:Y:S01]  /*2f10*/  IMAD.SHL.U32 R4, R18, 0x40, RZ ;  /* 0x0000004012047824 */ /* 0x000fe200078e00ff */
[----:B------:R-:W-:Y:S01]  /*2f20*/  ULDC UR6, c[0x0][0x284] ;  /* 0x0000a10000067ab9 */ /* 0x000fe20000000800 */
[----:B------:R-:W-:Y:S01]  /*2f30*/  IMAD.SHL.U32 R14, R2, 0x100, RZ ;  /* 0x00000100020e7824 */ /* 0x000fe200078e00ff */
[----:B------:R-:W-:Y:S01]  /*2f40*/  SHF.R.S32.HI R7, RZ, 0x1f, R19 ;  /* 0x0000001fff077819 */ /* 0x000fe20000011413 */
[----:B------:R-:W-:Y:S01]  /*2f50*/  ULDC.64 UR4, c[0x0][0x5d0] ;  /* 0x0001740000047ab9 */ /* 0x000fe20000000a00 */
[----:B------:R-:W-:Y:S01]  /*2f60*/  ISETP.GE.AND P0, PT, R4, UR6, PT ;  /* 0x0000000604007c0c */ /* 0x000fe2000bf06270 */
[----:B0-----:R-:W-:Y:S01]  /*2f70*/  IMAD.WIDE.U32 R2, R19, UR4, R12 ;  /* 0x0000000413027c25 */ /* 0x001fe2000f8e000c */
[----:B------:R-:W-:Y:S02]  /*2f80*/  SHF.R.S32.HI R15, RZ, 0x1f, R14 ;  /* 0x0000001fff0f7819 */ /* 0x000fe4000001140e */
[C---:B------:R-:W-:Y:S01]  /*2f90*/  ISETP.GE.OR P0, PT, R14.reuse, R6, P0 ;  /* 0x000000060e00720c */ /* 0x040fe20000706670 */
[----:B------:R-:W-:Y:S01]  /*2fa0*/  IMAD R0, R7, UR4, RZ ;  /* 0x0000000407007c24 */ /* 0x000fe2000f8e02ff */
[----:B------:R-:W-:-:S03]  /*2fb0*/  IADD3 R164, P1, R14, R2, RZ ;  /* 0x000000020ea47210 */ /* 0x000fc60007f3e0ff */
[----:B------:R-:W-:-:S05]  /*2fc0*/  IMAD R5, R19, UR5, R0 ;  /* 0x0000000513057c24 */ /* 0x000fca000f8e0200 */
[----:B------:R-:W-:-:S03]  /*2fd0*/  IADD3.X R165, R15, R3, R5, P1, !PT ;  /* 0x000000030fa57210 */ /* 0x000fc60000ffe405 */
[----:B------:R-:W-:Y:S05]  /*2fe0*/  @P0 BRA `(.L_x_35) ;  /* 0x0000007c00040947 */ /* 0x000fea0003800000 */
[----:B------:R-:W0:Y:S01]  /*2ff0*/  LDC.64 R10, c[0x0][0x5c8] ;  /* 0x00017200ff0a7b82 */ /* 0x000e220000000a00 */
[----:B-----5:R-:W-:Y:S01]  /*3000*/  FSETP.NEU.AND P0, PT, R22, RZ, PT ;  /* 0x000000ff1600720b */ /* 0x020fe20003f0d000 */
[----:B------:R-:W-:Y:S01]  /*3010*/  IMAD R3, R153, -0x2, R6 ;  /* 0xfffffffe99037824 */ /* 0x000fe200078e0206 */
[----:B------:R-:W-:Y:S01]  /*3020*/  BSSY B0, `(.L_x_35) ;  /* 0x00007bd000007945 */ /* 0x000fe20003800000 */
[----:B------:R-:W-:-:S04]  /*3030*/  IMAD.WIDE R162, R18, 0x40, R154 ;  /* 0x0000004012a27825 */ /* 0x000fc800078e029a */
[----:B------:R-:W-:Y:S02]  /*3040*/  IMAD.IADD R0, R3, 0x1, -R14 ;  /* 0x0000000103007824 */ /* 0x000fe400078e0a0e */
[----:B------:R-:W-:-:S03]  /*3050*/  IMAD.IADD R2, R161, 0x1, -R4 ;  /* 0x00000001a1027824 */ /* 0x000fc600078e0a04 */
[----:B------:R-:W-:-:S04]  /*3060*/  ISETP.GT.AND P1, PT, R0, RZ, PT ;  /* 0x000000ff0000720c */ /* 0x000fc80003f24270 */
[----:B------:R-:W-:Y:S01]  /*3070*/  ISETP.GT.AND P2, PT, R2, RZ, P1 ;  /* 0x000000ff0200720c */ /* 0x000fe20000f44270 */
[-C--:B0-----:R-:W-:Y:S02]  /*3080*/  IMAD R3, R163, R10.reuse, RZ ;  /* 0x0000000aa3037224 */ /* 0x081fe400078e02ff */
[----:B------:R-:W-:-:S04]  /*3090*/  IMAD.WIDE.U32 R164, R162, R10, R164 ;  /* 0x0000000aa2a47225 */ /* 0x000fc800078e00a4 */
[----:B------:R-:W-:-:S04]  /*30a0*/  IMAD R3, R162, R11, R3 ;  /* 0x0000000ba2037224 */ /* 0x000fc800078e0203 */
[----:B------:R-:W-:Y:S01]  /*30b0*/  IMAD.IADD R173, R165, 0x1, R3 ;  /* 0x00000001a5ad7824 */ /* 0x000fe200078e0203 */
[----:B------:R-:W-:Y:S06]  /*30c0*/  @!P0 BRA `(.L_x_36) ;  /* 0x0000005400988947 */ /* 0x000fec0003800000 */
[----:B------:R-:W0:Y:S01]  /*30d0*/  LDC.64 R20, c[0x0][0x5b8] ;  /* 0x00016e00ff147b82 */ /* 0x000e220000000a00 */
[----:B------:R-:W-:-:S07]  /*30e0*/  ULDC.64 UR4, c[0x0][0x5c0] ;  /* 0x0001700000047ab9 */ /* 0x000fce0000000a00 */
[----:B------:R-:W1:Y:S08]  /*30f0*/  LDC.64 R174, c[0x0][0x5b0] ;  /* 0x00016c00ffae7b82 */ /* 0x000e700000000a00 */
[----:B------:R-:W2:Y:S01]  /*3100*/  LDC.64 R8, c[0x0][0x5a8] ;  /* 0x00016a00ff087b82 */ /* 0x000ea20000000a00 */
[-C--:B0-----:R-:W-:Y:S02]  /*3110*/  IMAD R6, R7, R20.reuse, RZ ;  /* 0x0000001407067224 */ /* 0x081fe400078e02ff */
[----:B------:R-:W-:-:S04]  /*3120*/  IMAD.WIDE.U32 R4, R19, R20, R12 ;  /* 0x0000001413047225 */ /* 0x000fc800078e000c */
[----:B------:R-:W-:Y:S01]  /*3130*/  IMAD R165, R19, R21, R6 ;  /* 0x0000001513a57224 */ /* 0x000fe200078e0206 */
[----:B------:R-:W-:Y:S01]  /*3140*/  IADD3 R166, P0, R14, R4, RZ ;  /* 0x000000040ea67210 */ /* 0x000fe20007f1e0ff */
[----:B-1----:R-:W-:-:S03]  /*3150*/  IMAD R3, R163, R174, RZ ;  /* 0x000000aea3037224 */ /* 0x002fc600078e02ff */
[----:B------:R-:W-:Y:S01]  /*3160*/  IADD3.X R167, R15, R5, R165, P0, !PT ;  /* 0x000000050fa77210 */ /* 0x000fe200007fe4a5 */
[C---:B------:R-:W-:Y:S02]  /*3170*/  IMAD R163, R162.reuse, R175, R3 ;  /* 0x000000afa2a37224 */ /* 0x040fe400078e0203 */
[----:B------:R-:W-:-:S04]  /*3180*/  IMAD.WIDE.U32 R4, R162, R174, R166 ;  /* 0x000000aea2047225 */ /* 0x000fc800078e00a6 */
[----:B------:R-:W-:Y:S01]  /*3190*/  IMAD.IADD R3, R5, 0x1, R163 ;  /* 0x0000000105037824 */ /* 0x000fe200078e02a3 */
[----:B--2---:R-:W-:-:S04]  /*31a0*/  LEA R6, P0, R4, R8, 0x2 ;  /* 0x0000000804067211 */ /* 0x004fc800078010ff */
[----:B------:R-:W-:-:S05]  /*31b0*/  LEA.HI.X R7, R4, R9, R3, 0x2, P0 ;  /* 0x0000000904077211 */ /* 0x000fca00000f1403 */
[----:B------:R0:W2:Y:S01]  /*31c0*/  @P2 LDG.E.LTC128B R3, desc[UR48][R6.64] ;  /* 0x0000003006032981 */ /* 0x0000a2000c1e1920 */
[----:B------:R-:W-:Y:S01]  /*31d0*/  IMAD.WIDE.U32 R4, R162, R174, R14 ;  /* 0x000000aea2047225 */ /* 0x000fe200078e000e */
[C---:B------:R-:W-:Y:S01]  /*31e0*/  SHF.L.U64.HI R171, R174.reuse, 0x3, R175 ;  /* 0x00000003aeab7819 */ /* 0x040fe200000102af */
[----:B------:R-:W-:Y:S02]  /*31f0*/  BSSY B1, `(.L_x_37) ;  /* 0x0000014000017945 */ /* 0x000fe40003800000 */
[----:B------:R-:W-:Y:S01]  /*3200*/  IMAD.SHL.U32 R170, R174, 0x8, RZ ;  /* 0x00000008aeaa7824 */ /* 0x000fe200078e00ff */
[----:B------:R-:W-:Y:S02]  /*3210*/  IADD3 R168, P0, R12, R4, RZ ;  /* 0x000000040ca87210 */ /* 0x000fe40007f1e0ff */
[----:B------:R-:W-:Y:S01]  /*3220*/  LEA R4, P3, R164, UR4, 0x2 ;  /* 0x00000004a4047c11 */ /* 0x000fe2000f8610ff */
[----:B------:R-:W-:Y:S01]  /*3230*/  IMAD.WIDE.U32 R170, R162, R174, R170 ;  /* 0x000000aea2aa7225 */ /* 0x000fe200078e00aa */
[----:B------:R-:W-:-:S02]  /*3240*/  IADD3.X R169, R13, R163, R5, P0, !PT ;  /* 0x000000a30da97210 */ /* 0x000fc400007fe405 */
[----:B------:R-:W-:Y:S02]  /*3250*/  LEA.HI.X R5, R164, UR5, R173, 0x2, P3 ;  /* 0x00000005a4057c11 */ /* 0x000fe400098f14ad */
[----:B------:R-:W-:Y:S01]  /*3260*/  ISETP.GT.AND P0, PT, R0, 0x1, PT ;  /* 0x000000010000780c */ /* 0x000fe20003f04270 */
[----:B------:R-:W-:-:S03]  /*3270*/  IMAD.WIDE.U32 R168, R19, R20, R168 ;  /* 0x0000001413a87225 */ /* 0x000fc600078e00a8 */
[----:B------:R-:W-:Y:S01]  /*3280*/  ISETP.GT.AND P3, PT, R2, RZ, P0 ;  /* 0x000000ff0200720c */ /* 0x000fe20000764270 */
[----:B0-----:R-:W-:Y:S01]  /*3290*/  IMAD.IADD R7, R165, 0x1, R169 ;  /* 0x00000001a5077824 */ /* 0x001fe200078e02a9 */
[----:B------:R-:W-:-:S04]  /*32a0*/  LEA R6, P4, R168, R8, 0x2 ;  /* 0x00000008a8067211 */ /* 0x000fc800078810ff */
[----:B------:R-:W-:Y:S02]  /*32b0*/  LEA.HI.X R7, R168, R9, R7, 0x2, P4 ;  /* 0x00000009a8077211 */ /* 0x000fe400020f1407 */
[----:B--2---:R-:W-:-:S05]  /*32c0*/  LOP3.LUT R21, R3, 0xffffe000, RZ, 0xc0, !PT ;  /* 0xffffe00003157812 */ /* 0x004fca00078ec0ff */
[----:B------:R-:W-:-:S04]  /*32d0*/  FMUL R21, R21, R22 ;  /* 0x0000001615157220 */ /* 0x000fc80000400000 */
[----:B------:R-:W-:-:S05]  /*32e0*/  FFMA R21, R24, R23, R21 ;  /* 0x0000001718157223 */ /* 0x000fca0000000015 */
[----:B------:R-:W-:-:S05]  /*32f0*/  F2FP.TF32.F32.PACK_B R21, R21 ;  /* 0x00000015ff15723e */ /* 0x000fca00024050ff */
[----:B------:R0:W-:Y:S01]  /*3300*/  @P2 STG.E desc[UR48][R4.64], R21 ;  /* 0x0000001504002986 */ /* 0x0001e2000c101930 */
[----:B------:R-:W-:Y:S05]  /*3310*/  @!P3 BRA `(.L_x_38) ;  /* 0x000000000004b947 */ /* 0x000fea0003800000 */
[----:B------:R1:W5:Y:S02]  /*3320*/  LDG.E.LTC128B R3, desc[UR48][R6.64+0x4] ;  /* 0x0000043006037981 */ /* 0x000364000c1e1920 */
.L_x_38:
[----:B------:R-:W-:Y:S05]  /*3330*/  BSYNC B1 ;  /* 0x0000000000017941 */ /* 0x000fea0003800000 */
.L_x_37:
[----:B0----5:R-:W-:Y:S01]  /*3340*/  LOP3.LUT R21, R3, 0xffffe000, RZ, 0xc0, !PT ;  /* 0xffffe00003157812 */ /* 0x021fe200078ec0ff */
[----:B------:R-:W-:Y:S01]  /*3350*/  IMAD.IADD R169, R163, 0x1, R171 ;  /* 0x00000001a3a97824 */ /* 0x000fe200078e02ab */
[----:B------:R-:W-:Y:S02]  /*3360*/  IADD3 R162, P2, R166, R170, RZ ;  /* 0x000000aaa6a27210 */ /* 0x000fe40007f5e0ff */
[----:B------:R-:W-:Y:S01]  /*3370*/  ISETP.GT.AND P1, PT, R2, 0x8, P1 ;  /* 0x000000080200780c */ /* 0x000fe20000f24270 */
[----:B------:R-:W-:Y:S02]  /*3380*/  FMUL R18, R21, R22 ;  /* 0x0000001615127220 */ /* 0x000fe40000400000 */
[----:B------:R-:W-:Y:S01]  /*3390*/  IMAD.X R166, R169, 0x1, R167, P2 ;  /* 0x00000001a9a67824 */ /* 0x000fe200010e06a7 */
[----:B------:R-:W-:Y:S01]  /*33a0*/  LEA R24, P2, R162, R8, 0x2 ;  /* 0x00000008a2187211 */ /* 0x000fe200078410ff */
[----:B------:R-:W-:Y:S01]  /*33b0*/  FFMA R163, R25, R23, R18 ;  /* 0x0000001719a37223 */ /* 0x000fe20000000012 */
[----:B------:R-:W-:-:S02]  /*33c0*/  IMAD.MOV.U32 R18, RZ, RZ, R3 ;  /* 0x000000ffff127224 */ /* 0x000fc400078e0003 */
[----:B------:R-:W-:Y:S02]  /*33d0*/  LEA.HI.X R25, R162, R9, R166, 0x2, P2 ;  /* 0x00000009a2197211 */ /* 0x000fe400010f14a6 */
[----:B------:R-:W-:-:S05]  /*33e0*/  F2FP.TF32.F32.PACK_B R163, R163 ;  /* 0x000000a3ffa3723e */ /* 0x000fca00024050ff */
[----:B------:R0:W-:Y:S04]  /*33f0*/  @P3 STG.E desc[UR48][R4.64+0x4], R163 ;  /* 0x000004a304003986 */ /* 0x0001e8000c101930 */
[----:B------:R-:W2:Y:S01]  /*3400*/  @P1 LDG.E.LTC128B R18, desc[UR48][R24.64] ;  /* 0x0000003018121981 */ /* 0x000ea2000c1e1920 */
[----:B------:R-:W-:Y:S01]  /*3410*/  IADD3 R12, P2, P3, R12, R170, R14 ;  /* 0x000000aa0c0c7210 */ /* 0x000fe20007b5e00e */
[----:B------:R-:W-:Y:S01]  /*3420*/  BSSY B1, `(.L_x_39) ;  /* 0x0000011000017945 */ /* 0x000fe20003800000 */
[C---:B------:R-:W-:Y:S02]  /*3430*/  SHF.L.U64.HI R11, R10.reuse, 0x5, R11 ;  /* 0x000000050a0b7819 */ /* 0x040fe4000001020b */
[----:B------:R-:W-:Y:S02]  /*3440*/  IADD3.X R13, R13, R169, R15, P2, P3 ;  /* 0x000000a90d0d7210 */ /* 0x000fe400017e640f */
[----:B------:R-:W-:-:S02]  /*3450*/  LEA R10, P2, R10, R4, 0x5 ;  /* 0x000000040a0a7211 */ /* 0x000fc400078428ff */
[----:B------:R-:W-:Y:S01]  /*3460*/  ISETP.GT.AND P0, PT, R2, 0x8, P0 ;  /* 0x000000080200780c */ /* 0x000fe20000704270 */
[----:B------:R-:W-:-:S04]  /*3470*/  IMAD.WIDE.U32 R20, R19, R20, R12 ;  /* 0x0000001413147225 */ /* 0x000fc800078e000c */
[----:B------:R-:W-:Y:S01]  /*3480*/  IMAD.X R11, R11, 0x1, R5, P2 ;  /* 0x000000010b0b7824 */ /* 0x000fe200010e0605 */
[----:B------:R-:W-:Y:S02]  /*3490*/  LEA R8, P3, R20, R8, 0x2 ;  /* 0x0000000814087211 */ /* 0x000fe400078610ff */
[----:B--2---:R-:W-:-:S05]  /*34a0*/  LOP3.LUT R3, R18, 0xffffe000, RZ, 0xc0, !PT ;  /* 0xffffe00012037812 */ /* 0x004fca00078ec0ff */
[----:B------:R-:W-:-:S04]  /*34b0*/  FMUL R3, R3, R22 ;  /* 0x0000001603037220 */ /* 0x000fc80000400000 */
[----:B------:R-:W-:Y:S01]  /*34c0*/  FFMA R13, R26, R23, R3 ;  /* 0x000000171a0d7223 */ /* 0x000fe20000000003 */
[----:B------:R-:W-:-:S04]  /*34d0*/  IMAD.IADD R3, R165, 0x1, R21 ;  /* 0x00000001a5037824 */ /* 0x000fc800078e0215 */
[----:B------:R-:W-:Y:S02]  /*34e0*/  F2FP.TF32.F32.PACK_B R13, R13 ;  /* 0x0000000dff0d723e */ /* 0x000fe400024050ff */
[----:B------:R-:W-:-:S03]  /*34f0*/  LEA.HI.X R9, R20, R9, R3, 0x2, P3 ;  /* 0x0000000914097211 */ /* 0x000fc600018f1403 */
[----:B------:R0:W-:Y:S01]  /*3500*/  @P1 STG.E desc[UR48][R10.64], R13 ;  /* 0x0000000d0a001986 */ /* 0x0001e2000c101930 */
[----:B------:R-:W-:Y:S05]  /*3510*/  @!P0 BRA `(.L_x_40) ;  /* 0x0000000000048947 */ /* 0x000fea0003800000 */
[----:B------:R2:W5:Y:S02]  /*3520*/  LDG.E.LTC128B R18, desc[UR48][R8.64+0x4] ;  /* 0x0000043008127981 */ /* 0x000564000c1e1920 */
.L_x_40:
[----:B------:R-:W-:Y:S05]  /*3530*/  BSYNC B1 ;  /* 0x0000000000017941 */ /* 0x000fea0003800000 */
.L_x_39:
[----:B-----5:R-:W-:Y:S01]  /*3540*/  LOP3.LUT R3, R18, 0xffffe000, RZ, 0xc0, !PT ;  /* 0xffffe00012037812 */ /* 0x020fe200078ec0ff */
[----:B------:R-:W-:Y:S01]  /*3550*/  BSSY B1, `(.L_x_41) ;  /* 0x0000009000017945 */ /* 0x000fe20003800000 */
[----:B------:R-:W-:-:S03]  /*3560*/  ISETP.GT.AND P1, PT, R0, 0x8, PT ;  /* 0x000000080000780c */ /* 0x000fc60003f24270 */
[----:B------:R-:W-:Y:S01]  /*3570*/  FMUL R12, R3, R22 ;  /* 0x00000016030c7220 */ /* 0x000fe20000400000 */
[----:B------:R-:W-:-:S03]  /*3580*/  ISETP.GT.AND P2, PT, R2, RZ, P1 ;  /* 0x000000ff0200720c */ /* 0x000fc60000f44270 */
[----:B------:R-:W-:-:S05]  /*3590*/  FFMA R27, R27, R23, R12 ;  /* 0x000000171b1b7223 */ /* 0x000fca000000000c */
[----:B------:R-:W-:-:S05]  /*35a0*/  F2FP.TF32.F32.PACK_B R27, R27 ;  /* 0x0000001bff1b723e */ /* 0x000fca00024050ff */
[----:B------:R3:W-:Y:S01]  /*35b0*/  @P0 STG.E desc[UR48][R10.64+0x4], R27 ;  /* 0x0000041b0a000986 */ /* 0x0007e2000c101930 */
[----:B------:R-:W-:Y:S05]  /*35c0*/  @!P2 BRA `(.L_x_42) ;  /* 0x000000000004a947 */ /* 0x000fea0003800000 */
[----:B------:R4:W5:Y:S02]  /*35d0*/  LDG.E.LTC128B R18, desc[UR48][R6.64+0x20] ;  /* 0x0000203006127981 */ /* 0x000964000c1e1920 */
.L_x_42:
[----:B------:R-:W-:Y:S05]  /*35e0*/  BSYNC B1 ;  /* 0x0000000000017941 */ /* 0x000fea0003800000 */
.L_x_41:
        /* <DEDUP_REMOVED lines=10> */
.L_x_44:
[----:B------:R-:W-:Y:S05]  /*3690*/  BSYNC B1 ;  /* 0x0000000000017941 */ /* 0x000fea0003800000 */
.L_x_43:
[----:B0----5:R-:W-:Y:S01]  /*36a0*/  LOP3.LUT R3, R18, 0xffffe000, RZ, 0xc0, !PT ;  /* 0xffffe00012037812 */ /* 0x021fe200078ec0ff */
[----:B------:R-:W-:Y:S01]  /*36b0*/  BSSY B1, `(.L_x_45) ;  /* 0x0000008000017945 */ /* 0x000fe20003800000 */
[----:B------:R-:W-:-:S03]  /*36c0*/  ISETP.GT.AND P1, PT, R2, 0x8, P1 ;  /* 0x000000080200780c */ /* 0x000fc60000f24270 */
[----:B------:R-:W-:-:S04]  /*36d0*/  FMUL R12, R3, R22 ;  /* 0x00000016030c7220 */ /* 0x000fc80000400000 */
[----:B------:R-:W-:-:S05]  /*36e0*/  FFMA R29, R29, R23, R12 ;  /* 0x000000171d1d7223 */ /* 0x000fca000000000c */
[----:B------:R-:W-:-:S05]  /*36f0*/  F2FP.TF32.F32.PACK_B R29, R29 ;  /* 0x0000001dff1d723e */ /* 0x000fca00024050ff */
[----:B------:R0:W-:Y:S01]  /*3700*/  @P3 STG.E desc[UR48][R4.64+0x24], R29 ;  /* 0x0000241d04003986 */ /* 0x0001e2000c101930 */
[----:B------:R-:W-:Y:S05]  /*3710*/  @!P1 BRA `(.L_x_46) ;  /* 0x0000000000049947 */ /* 0x000fea0003800000 */
[----:B------:R0:W5:Y:S02]  /*3720*/  LDG.E.LTC128B R18, desc[UR48][R8.64+0x20] ;  /* 0x0000203008127981 */ /* 0x000164000c1e1920 */
.L_x_46:
[----:B------:R-:W-:Y:S05]  /*3730*/  BSYNC B1 ;  /* 0x0000000000017941 */ /* 0x000fea0003800000 */
.L_x_45:
[----:B-----5:R-:W-:Y:S01]  /*3740*/  LOP3.LUT R3, R18, 0xffffe000, RZ, 0xc0, !PT ;  /* 0xffffe00012037812 */ /* 0x020fe200078ec0ff */
        /* <DEDUP_REMOVED lines=8> */
.L_x_48:
[----:B------:R-:W-:Y:S05]  /*37d0*/  BSYNC B1 ;  /* 0x0000000000017941 */ /* 0x000fea0003800000 */
.L_x_47:
[----:B0----5:R-:W-:Y:S01]  /*37e0*/  LOP3.LUT R3, R18, 0xffffe000, RZ, 0xc0, !PT ;  /* 0xffffe00012037812 */ /* 0x021fe200078ec0ff */
        /* <DEDUP_REMOVED lines=9> */
.L_x_50:
[----:B------:R-:W-:Y:S05]  /*3880*/  BSYNC B1 ;  /* 0x0000000000017941 */ /* 0x000fea0003800000 */
.L_x_49:
        /* <DEDUP_REMOVED lines=10> */
.L_x_52:
[----:B------:R-:W-:Y:S05]  /*3930*/  BSYNC B1 ;  /* 0x0000000000017941 */ /* 0x000fea0003800000 */
.L_x_51:
        /* <DEDUP_REMOVED lines=9> */
.L_x_54:
[----:B------:R-:W-:Y:S05]  /*39d0*/  BSYNC B1 ;  /* 0x0000000000017941 */ /* 0x000fea0003800000 */
.L_x_53:
        /* <DEDUP_REMOVED lines=9> */
.L_x_56:
[----:B------:R-:W-:Y:S05]  /*3a70*/  BSYNC B1 ;  /* 0x0000000000017941 */ /* 0x000fea0003800000 */
.L_x_55:
        /* <DEDUP_REMOVED lines=10> */
.L_x_58:
[----:B------:R-:W-:Y:S05]  /*3b20*/  BSYNC B1 ;  /* 0x0000000000017941 */ /* 0x000fea0003800000 */
.L_x_57:
        /* <DEDUP_REMOVED lines=10> */
.L_x_60:
[----:B------:R-:W-:Y:S05]  /*3bd0*/  BSYNC B1 ;  /* 0x0000000000017941 */ /* 0x000fea0003800000 */
.L_x_59:
        /* <DEDUP_REMOVED lines=9> */
.L_x_62:
[----:B------:R-:W-:Y:S05]  /*3c70*/  BSYNC B1 ;  /* 0x0000000000017941 */ /* 0x000fea0003800000 */
.L_x_61:
        /* <DEDUP_REMOVED lines=9> */
.L_x_64:
[----:B------:R-:W-:Y:S05]  /*3d10*/  BSYNC B1 ;  /* 0x0000000000017941 */ /* 0x000fea0003800000 */
.L_x_63:
        /* <DEDUP_REMOVED lines=10> */
.L_x_66:
[----:B------:R-:W-:Y:S05]  /*3dc0*/  BSYNC B1 ;  /* 0x0000000000017941 */ /* 0x000fea0003800000 */
.L_x_65:
        /* <DEDUP_REMOVED lines=10> */
.L_x_68:
[----:B------:R-:W-:Y:S05]  /*3e70*/  BSYNC B1 ;  /* 0x0000000000017941 */ /* 0x000fea0003800000 */
.L_x_67:
        /* <DEDUP_REMOVED lines=9> */
.L_x_70:
[----:B------:R-:W-:Y:S05]  /*3f10*/  BSYNC B1 ;  /* 0x0000000000017941 */ /* 0x000fea0003800000 */
.L_x_69:
        /* <DEDUP_REMOVED lines=9> */
.L_x_72:
[----:B------:R-:W-:Y:S05]  /*3fb0*/  BSYNC B1 ;  /* 0x0000000000017941 */ /* 0x000fea0003800000 */
.L_x_71:
        /* <DEDUP_REMOVED lines=10> */
.L_x_74:
[----:B------:R-:W-:Y:S05]  /*4060*/  BSYNC B1 ;  /* 0x0000000000017941 */ /* 0x000fea0003800000 */
.L_x_73:
        /* <DEDUP_REMOVED lines=10> */
.L_x_76:
[----:B------:R-:W-:Y:S05]  /*4110*/  BSYNC B1 ;  /* 0x0000000000017941 */ /* 0x000fea0003800000 */
.L_x_75:
        /* <DEDUP_REMOVED lines=9> */
.L_x_78:
[----:B------:R-:W-:Y:S05]  /*41b0*/  BSYNC B1 ;  /* 0x0000000000017941 */ /* 0x000fea0003800000 */
.L_x_77:
        /* <DEDUP_REMOVED lines=9> */
.L_x_80:
[----:B------:R-:W-:Y:S05]  /*4250*/  BSYNC B1 ;  /* 0x0000000000017941 */ /* 0x000fea0003800000 */
.L_x_79:
        /* <DEDUP_REMOVED lines=10> */
.L_x_82:
[----:B------:R-:W-:Y:S05]  /*4300*/  BSYNC B1 ;  /* 0x0000000000017941 */ /* 0x000fea0003800000 */
.L_x_81:
        /* <DEDUP_REMOVED lines=10> */
.L_x_84:
[----:B------:R-:W-:Y:S05]  /*43b0*/  BSYNC B1 ;  /* 0x0000000000017941 */ /* 0x000fea0003800000 */
.L_x_83:
        /* <DEDUP_REMOVED lines=9> */
.L_x_86:
[----:B------:R-:W-:Y:S05]  /*4450*/  BSYNC B1 ;  /* 0x0000000000017941 */ /* 0x000fea0003800000 */
.L_x_85:
        /* <DEDUP_REMOVED lines=9> */
.L_x_88:
[----:B------:R-:W-:Y:S05]  /*44f0*/  BSYNC B1 ;  /* 0x0000000000017941 */ /* 0x000fea0003800000 */
.L_x_87:
        /* <DEDUP_REMOVED lines=10> */
.L_x_90:
[----:B------:R-:W-:Y:S05]  /*45a0*/  BSYNC B1 ;  /* 0x0000000000017941 */ /* 0x000fea0003800000 */
.L_x_89:
        /* <DEDUP_REMOVED lines=10> */
.L_x_92:
[----:B------:R-:W-:Y:S05]  /*4650*/  BSYNC B1 ;  /* 0x0000000000017941 */ /* 0x000fea0003800000 */
.L_x_91:
        /* <DEDUP_REMOVED lines=9> */
.L_x_94:
[----:B------:R-:W-:Y:S05]  /*46f0*/  BSYNC B1 ;  /* 0x0000000000017941 */ /* 0x000fea0003800000 */
.L_x_93:
        /* <DEDUP_REMOVED lines=9> */
.L_x_96:
[----:B------:R-:W-:Y:S05]  /*4790*/  BSYNC B1 ;  /* 0x0000000000017941 */ /* 0x000fea0003800000 */
.L_x_95:
        /* <DEDUP_REMOVED lines=10> */
.L_x_98:
[----:B------:R-:W-:Y:S05]  /*4840*/  BSYNC B1 ;  /* 0x0000000000017941 */ /* 0x000fea0003800000 */
.L_x_97:
        /* <DEDUP_REMOVED lines=10> */
.L_x_100:
[----:B------:R-:W-:Y:S05]  /*48f0*/  BSYNC B1 ;  /* 0x0000000000017941 */ /* 0x000fea0003800000 */
.L_x_99:
        /* <DEDUP_REMOVED lines=9> */
.L_x_102:
[----:B------:R-:W-:Y:S05]  /*4990*/  BSYNC B1 ;  /* 0x0000000000017941 */ /* 0x000fea0003800000 */
.L_x_101:
        /* <DEDUP_REMOVED lines=9> */
.L_x_104:
[----:B------:R-:W-:Y:S05]  /*4a30*/  BSYNC B1 ;  /* 0x0000000000017941 */ /* 0x000fea0003800000 */
.L_x_103:
        /* <DEDUP_REMOVED lines=10> */
.L_x_106:
[----:B------:R-:W-:Y:S05]  /*4ae0*/  BSYNC B1 ;  /* 0x0000000000017941 */ /* 0x000fea0003800000 */
.L_x_105:
        /* <DEDUP_REMOVED lines=10> */
.L_x_108:
[----:B------:R-:W-:Y:S05]  /*4b90*/  BSYNC B1 ;  /* 0x0000000000017941 */ /* 0x000fea0003800000 */
.L_x_107:
        /* <DEDUP_REMOVED lines=9> */
.L_x_110:
[----:B------:R-:W-:Y:S05]  /*4c30*/  BSYNC B1 ;  /* 0x0000000000017941 */ /* 0x000fea0003800000 */
.L_x_109:
        /* <DEDUP_REMOVED lines=9> */
.L_x_112:
[----:B------:R-:W-:Y:S05]  /*4cd0*/  BSYNC B1 ;  /* 0x0000000000017941 */ /* 0x000fea0003800000 */
.L_x_111:
        /* <DEDUP_REMOVED lines=10> */
.L_x_114:
[----:B------:R-:W-:Y:S05]  /*4d80*/  BSYNC B1 ;  /* 0x0000000000017941 */ /* 0x000fea0003800000 */
.L_x_113:
        /* <DEDUP_REMOVED lines=10> */
.L_x_116:
[----:B------:R-:W-:Y:S05]  /*4e30*/  BSYNC B1 ;  /* 0x0000000000017941 */ /* 0x000fea0003800000 */
.L_x_115:
        /* <DEDUP_REMOVED lines=9> */
.L_x_118:
[----:B------:R-:W-:Y:S05]  /*4ed0*/  BSYNC B1 ;  /* 0x0000000000017941 */ /* 0x000fea0003800000 */
.L_x_117:
        /* <DEDUP_REMOVED lines=9> */
.L_x_120:
[----:B------:R-:W-:Y:S05]  /*4f70*/  BSYNC B1 ;  /* 0x0000000000017941 */ /* 0x000fea0003800000 */
.L_x_119:
        /* <DEDUP_REMOVED lines=10> */
.L_x_122:
[----:B------:R-:W-:Y:S05]  /*5020*/  BSYNC B1 ;  /* 0x0000000000017941 */ /* 0x000fea0003800000 */
.L_x_121:
        /* <DEDUP_REMOVED lines=10> */
.L_x_124:
[----:B------:R-:W-:Y:S05]  /*50d0*/  BSYNC B1 ;  /* 0x0000000000017941 */ /* 0x000fea0003800000 */
.L_x_123:
        /* <DEDUP_REMOVED lines=9> */
.L_x_126:
[----:B------:R-:W-:Y:S05]  /*5170*/  BSYNC B1 ;  /* 0x0000000000017941 */ /* 0x000fea0003800000 */
.L_x_125:
        /* <DEDUP_REMOVED lines=9> */
.L_x_128:
[----:B------:R-:W-:Y:S05]  /*5210*/  BSYNC B1 ;  /* 0x0000000000017941 */ /* 0x000fea0003800000 */
.L_x_127:
        /* <DEDUP_REMOVED lines=10> */
.L_x_130:
[----:B------:R-:W-:Y:S05]  /*52c0*/  BSYNC B1 ;  /* 0x0000000000017941 */ /* 0x000fea0003800000 */
.L_x_129:
        /* <DEDUP_REMOVED lines=10> */
.L_x_132:
[----:B------:R-:W-:Y:S05]  /*5370*/  BSYNC B1 ;  /* 0x0000000000017941 */ /* 0x000fea0003800000 */
.L_x_131:
        /* <DEDUP_REMOVED lines=9> */
.L_x_134:
[----:B------:R-:W-:Y:S05]  /*5410*/  BSYNC B1 ;  /* 0x0000000000017941 */ /* 0x000fea0003800000 */
.L_x_133:
        /* <DEDUP_REMOVED lines=9> */
.L_x_136:
[----:B------:R-:W-:Y:S05]  /*54b0*/  BSYNC B1 ;  /* 0x0000000000017941 */ /* 0x000fea0003800000 */
.L_x_135:
        /* <DEDUP_REMOVED lines=10> */
.L_x_138:
[----:B------:R-:W-:Y:S05]  /*5560*/  BSYNC B1 ;  /* 0x0000000000017941 */ /* 0x000fea0003800000 */
.L_x_137:
        /* <DEDUP_REMOVED lines=10> */
.L_x_140:
[----:B------:R-:W-:Y:S05]  /*5610*/  BSYNC B1 ;  /* 0x0000000000017941 */ /* 0x000fea0003800000 */
.L_x_139:
        /* <DEDUP_REMOVED lines=9> */
.L_x_142:
[----:B------:R-:W-:Y:S05]  /*56b0*/  BSYNC B1 ;  /* 0x0000000000017941 */ /* 0x000fea0003800000 */
.L_x_141:
        /* <DEDUP_REMOVED lines=9> */
.L_x_144:
[----:B------:R-:W-:Y:S05]  /*5750*/  BSYNC B1 ;  /* 0x0000000000017941 */ /* 0x000fea0003800000 */
.L_x_143:
        /* <DEDUP_REMOVED lines=10> */
.L_x_146:
[----:B------:R-:W-:Y:S05]  /*5800*/  BSYNC B1 ;  /* 0x0000000000017941 */ /* 0x000fea0003800000 */
.L_x_145:
        /* <DEDUP_REMOVED lines=10> */
.L_x_148:
[----:B------:R-:W-:Y:S05]  /*58b0*/  BSYNC B1 ;  /* 0x0000000000017941 */ /* 0x000fea0003800000 */
.L_x_147:
        /* <DEDUP_REMOVED lines=9> */
.L_x_150:
[----:B------:R-:W-:Y:S05]  /*5950*/  BSYNC B1 ;  /* 0x0000000000017941 */ /* 0x000fea0003800000 */
.L_x_149:
        /* <DEDUP_REMOVED lines=9> */
.L_x_152:
[----:B------:R-:W-:Y:S05]  /*59f0*/  BSYNC B1 ;  /* 0x0000000000017941 */ /* 0x000fea0003800000 */
.L_x_151:
        /* <DEDUP_REMOVED lines=10> */
.L_x_154:
[----:B------:R-:W-:Y:S05]  /*5aa0*/  BSYNC B1 ;  /* 0x0000000000017941 */ /* 0x000fea0003800000 */
.L_x_153:
        /* <DEDUP_REMOVED lines=10> */
.L_x_156:
[----:B------:R-:W-:Y:S05]  /*5b50*/  BSYNC B1 ;  /* 0x0000000000017941 */ /* 0x000fea0003800000 */
.L_x_155:
        /* <DEDUP_REMOVED lines=9> */
.L_x_158:
[----:B------:R-:W-:Y:S05]  /*5bf0*/  BSYNC B1 ;  /* 0x0000000000017941 */ /* 0x000fea0003800000 */
.L_x_157:
        /* <DEDUP_REMOVED lines=9> */
.L_x_160:
[----:B------:R-:W-:Y:S05]  /*5c90*/  BSYNC B1 ;  /* 0x0000000000017941 */ /* 0x000fea0003800000 */
.L_x_159:
        /* <DEDUP_REMOVED lines=10> */
.L_x_162:
[----:B------:R-:W-:Y:S05]  /*5d40*/  BSYNC B1 ;  /* 0x0000000000017941 */ /* 0x000fea0003800000 */
.L_x_161:
        /* <DEDUP_REMOVED lines=10> */
.L_x_164:
[----:B------:R-:W-:Y:S05]  /*5df0*/  BSYNC B1 ;  /* 0x0000000000017941 */ /* 0x000fea0003800000 */
.L_x_163:
        /* <DEDUP_REMOVED lines=9> */
.L_x_166:
[----:B------:R-:W-:Y:S05]  /*5e90*/  BSYNC B1 ;  /* 0x0000000000017941 */ /* 0x000fea0003800000 */
.L_x_165:
        /* <DEDUP_REMOVED lines=9> */
.L_x_168:
[----:B------:R-:W-:Y:S05]  /*5f30*/  BSYNC B1 ;  /* 0x0000000000017941 */ /* 0x000fea0003800000 */
.L_x_167:
        /* <DEDUP_REMOVED lines=10> */
.L_x_170:
[----:B------:R-:W-:Y:S05]  /*5fe0*/  BSYNC B1 ;  /* 0x0000000000017941 */ /* 0x000fea0003800000 */
.L_x_169:
        /* <DEDUP_REMOVED lines=10> */
.L_x_172:
[----:B------:R-:W-:Y:S05]  /*6090*/  BSYNC B1 ;  /* 0x0000000000017941 */ /* 0x000fea0003800000 */
.L_x_171:
        /* <DEDUP_REMOVED lines=9> */
.L_x_174:
[----:B------:R-:W-:Y:S05]  /*6130*/  BSYNC B1 ;  /* 0x0000000000017941 */ /* 0x000fea0003800000 */
.L_x_173:
        /* <DEDUP_REMOVED lines=9> */
.L_x_176:
[----:B------:R-:W-:Y:S05]  /*61d0*/  BSYNC B1 ;  /* 0x0000000000017941 */ /* 0x000fea0003800000 */
.L_x_175:
        /* <DEDUP_REMOVED lines=10> */
.L_x_178:
[----:B------:R-:W-:Y:S05]  /*6280*/  BSYNC B1 ;  /* 0x0000000000017941 */ /* 0x000fea0003800000 */
.L_x_177:
        /* <DEDUP_REMOVED lines=10> */
.L_x_180:
[----:B------:R-:W-:Y:S05]  /*6330*/  BSYNC B1 ;  /* 0x0000000000017941 */ /* 0x000fea0003800000 */
.L_x_179:
        /* <DEDUP_REMOVED lines=9> */
.L_x_182:
[----:B------:R-:W-:Y:S05]  /*63d0*/  BSYNC B1 ;  /* 0x0000000000017941 */ /* 0x000fea0003800000 */
.L_x_181:
        /* <DEDUP_REMOVED lines=9> */
.L_x_184:
[----:B------:R-:W-:Y:S05]  /*6470*/  BSYNC B1 ;  /* 0x0000000000017941 */ /* 0x000fea0003800000 */
.L_x_183:
        /* <DEDUP_REMOVED lines=10> */
.L_x_186:
[----:B------:R-:W-:Y:S05]  /*6520*/  BSYNC B1 ;  /* 0x0000000000017941 */ /* 0x000fea0003800000 */
.L_x_185:
        /* <DEDUP_REMOVED lines=10> */
.L_x_188:
[----:B------:R-:W-:Y:S05]  /*65d0*/  BSYNC B1 ;  /* 0x0000000000017941 */ /* 0x000fea0003800000 */
.L_x_187:
        /* <DEDUP_REMOVED lines=9> */
.L_x_190:
[----:B------:R-:W-:Y:S05]  /*6670*/  BSYNC B1 ;  /* 0x0000000000017941 */ /* 0x000fea0003800000 */
.L_x_189:
        /* <DEDUP_REMOVED lines=9> */
.L_x_192:
[----:B------:R-:W-:Y:S05]  /*6710*/  BSYNC B1 ;  /* 0x0000000000017941 */ /* 0x000fea0003800000 */
.L_x_191:
        /* <DEDUP_REMOVED lines=10> */
.L_x_194:
[----:B------:R-:W-:Y:S05]  /*67c0*/  BSYNC B1 ;  /* 0x0000000000017941 */ /* 0x000fea0003800000 */
.L_x_193:
        /* <DEDUP_REMOVED lines=10> */
.L_x_196:
[----:B------:R-:W-:Y:S05]  /*6870*/  BSYNC B1 ;  /* 0x0000000000017941 */ /* 0x000fea0003800000 */
.L_x_195:
        /* <DEDUP_REMOVED lines=9> */
.L_x_198:
[----:B------:R-:W-:Y:S05]  /*6910*/  BSYNC B1 ;  /* 0x0000000000017941 */ /* 0x000fea0003800000 */
.L_x_197:
        /* <DEDUP_REMOVED lines=9> */
.L_x_200:
[----:B------:R-:W-:Y:S05]  /*69b0*/  BSYNC B1 ;  /* 0x0000000000017941 */ /* 0x000fea0003800000 */
.L_x_199:
        /* <DEDUP_REMOVED lines=10> */
.L_x_202:
[----:B------:R-:W-:Y:S05]  /*6a60*/  BSYNC B1 ;  /* 0x0000000000017941 */ /* 0x000fea0003800000 */
.L_x_201:
        /* <DEDUP_REMOVED lines=10> */
.L_x_204:
[----:B------:R-:W-:Y:S05]  /*6b10*/  BSYNC B1 ;  /* 0x0000000000017941 */ /* 0x000fea0003800000 */
.L_x_203:
        /* <DEDUP_REMOVED lines=9> */
.L_x_206:
[----:B------:R-:W-:Y:S05]  /*6bb0*/  BSYNC B1 ;  /* 0x0000000000017941 */ /* 0x000fea0003800000 */
.L_x_205:
        /* <DEDUP_REMOVED lines=9> */
.L_x_208:
[----:B------:R-:W-:Y:S05]  /*6c50*/  BSYNC B1 ;  /* 0x0000000000017941 */ /* 0x000fea0003800000 */
.L_x_207:
        /* <DEDUP_REMOVED lines=10> */
.L_x_210:
[----:B------:R-:W-:Y:S05]  /*6d00*/  BSYNC B1 ;  /* 0x0000000000017941 */ /* 0x000fea0003800000 */
.L_x_209:
        /* <DEDUP_REMOVED lines=10> */
.L_x_212:
[----:B------:R-:W-:Y:S05]  /*6db0*/  BSYNC B1 ;  /* 0x0000000000017941 */ /* 0x000fea0003800000 */
.L_x_211:
        /* <DEDUP_REMOVED lines=9> */
.L_x_214:
[----:B------:R-:W-:Y:S05]  /*6e50*/  BSYNC B1 ;  /* 0x0000000000017941 */ /* 0x000fea0003800000 */
.L_x_213:
        /* <DEDUP_REMOVED lines=9> */
.L_x_216:
[----:B------:R-:W-:Y:S05]  /*6ef0*/  BSYNC B1 ;  /* 0x0000000000017941 */ /* 0x000fea0003800000 */
.L_x_215:
        /* <DEDUP_REMOVED lines=10> */
.L_x_218:
[----:B------:R-:W-:Y:S05]  /*6fa0*/  BSYNC B1 ;  /* 0x0000000000017941 */ /* 0x000fea0003800000 */
.L_x_217:
        /* <DEDUP_REMOVED lines=10> */
.L_x_220:
[----:B------:R-:W-:Y:S05]  /*7050*/  BSYNC B1 ;  /* 0x0000000000017941 */ /* 0x000fea0003800000 */
.L_x_219:
        /* <DEDUP_REMOVED lines=9> */
.L_x_222:
[----:B------:R-:W-:Y:S05]  /*70f0*/  BSYNC B1 ;  /* 0x0000000000017941 */ /* 0x000fea0003800000 */
.L_x_221:
        /* <DEDUP_REMOVED lines=9> */
.L_x_224:
[----:B------:R-:W-:Y:S05]  /*7190*/  BSYNC B1 ;  /* 0x0000000000017941 */ /* 0x000fea0003800000 */
.L_x_223:
        /* <DEDUP_REMOVED lines=10> */
.L_x_226:
[----:B------:R-:W-:Y:S05]  /*7240*/  BSYNC B1 ;  /* 0x0000000000017941 */ /* 0x000fea0003800000 */
.L_x_225:
        /* <DEDUP_REMOVED lines=10> */
.L_x_228:
[----:B------:R-:W-:Y:S05]  /*72f0*/  BSYNC B1 ;  /* 0x0000000000017941 */ /* 0x000fea0003800000 */
.L_x_227:
        /* <DEDUP_REMOVED lines=9> */
.L_x_230:
[----:B------:R-:W-:Y:S05]  /*7390*/  BSYNC B1 ;  /* 0x0000000000017941 */ /* 0x000fea0003800000 */
.L_x_229:
        /* <DEDUP_REMOVED lines=9> */
.L_x_232:
[----:B------:R-:W-:Y:S05]  /*7430*/  BSYNC B1 ;  /* 0x0000000000017941 */ /* 0x000fea0003800000 */
.L_x_231:
        /* <DEDUP_REMOVED lines=10> */
.L_x_234:
[----:B------:R-:W-:Y:S05]  /*74e0*/  BSYNC B1 ;  /* 0x0000000000017941 */ /* 0x000fea0003800000 */
.L_x_233:
        /* <DEDUP_REMOVED lines=10> */
.L_x_236:
[----:B------:R-:W-:Y:S05]  /*7590*/  BSYNC B1 ;  /* 0x0000000000017941 */ /* 0x000fea0003800000 */
.L_x_235:
        /* <DEDUP_REMOVED lines=9> */
.L_x_238:
[----:B------:R-:W-:Y:S05]  /*7630*/  BSYNC B1 ;  /* 0x0000000000017941 */ /* 0x000fea0003800000 */
.L_x_237:
        /* <DEDUP_REMOVED lines=9> */
.L_x_240:
[----:B------:R-:W-:Y:S05]  /*76d0*/  BSYNC B1 ;  /* 0x0000000000017941 */ /* 0x000fea0003800000 */
.L_x_239:
        /* <DEDUP_REMOVED lines=10> */
.L_x_242:
[----:B------:R-:W-:Y:S05]  /*7780*/  BSYNC B1 ;  /* 0x0000000000017941 */ /* 0x000fea0003800000 */
.L_x_241:
        /* <DEDUP_REMOVED lines=10> */
.L_x_244:
[----:B------:R-:W-:Y:S05]  /*7830*/  BSYNC B1 ;  /* 0x0000000000017941 */ /* 0x000fea0003800000 */
.L_x_243:
        /* <DEDUP_REMOVED lines=9> */
.L_x_246:
[----:B------:R-:W-:Y:S05]  /*78d0*/  BSYNC B1 ;  /* 0x0000000000017941 */ /* 0x000fea0003800000 */
.L_x_245:
        /* <DEDUP_REMOVED lines=9> */
.L_x_248:
[----:B------:R-:W-:Y:S05]  /*7970*/  BSYNC B1 ;  /* 0x0000000000017941 */ /* 0x000fea0003800000 */
.L_x_247:
        /* <DEDUP_REMOVED lines=10> */
.L_x_250:
[----:B------:R-:W-:Y:S05]  /*7a20*/  BSYNC B1 ;  /* 0x0000000000017941 */ /* 0x000fea0003800000 */
.L_x_249:
        /* <DEDUP_REMOVED lines=10> */
.L_x_252:
[----:B------:R-:W-:Y:S05]  /*7ad0*/  BSYNC B1 ;  /* 0x0000000000017941 */ /* 0x000fea0003800000 */
.L_x_251:
        /* <DEDUP_REMOVED lines=9> */
.L_x_254:
[----:B------:R-:W-:Y:S05]  /*7b70*/  BSYNC B1 ;  /* 0x0000000000017941 */ /* 0x000fea0003800000 */
.L_x_253:
        /* <DEDUP_REMOVED lines=9> */
.L_x_256:
[----:B------:R-:W-:Y:S05]  /*7c10*/  BSYNC B1 ;  /* 0x0000000000017941 */ /* 0x000fea0003800000 */
.L_x_255:
        /* <DEDUP_REMOVED lines=10> */
.L_x_258:
[----:B------:R-:W-:Y:S05]  /*7cc0*/  BSYNC B1 ;  /* 0x0000000000017941 */ /* 0x000fea0003800000 */
.L_x_257:
        /* <DEDUP_REMOVED lines=10> */
.L_x_260:
[----:B------:R-:W-:Y:S05]  /*7d70*/  BSYNC B1 ;  /* 0x0000000000017941 */ /* 0x000fea0003800000 */
.L_x_259:
        /* <DEDUP_REMOVED lines=9> */
.L_x_262:
[----:B------:R-:W-:Y:S05]  /*7e10*/  BSYNC B1 ;  /* 0x0000000000017941 */ /* 0x000fea0003800000 */
.L_x_261:
        /* <DEDUP_REMOVED lines=9> */
.L_x_264:
[----:B------:R-:W-:Y:S05]  /*7eb0*/  BSYNC B1 ;  /* 0x0000000000017941 */ /* 0x000fea0003800000 */
.L_x_263:
        /* <DEDUP_REMOVED lines=10> */
.L_x_266:
[----:B------:R-:W-:Y:S05]  /*7f60*/  BSYNC B1 ;  /* 0x0000000000017941 */ /* 0x000fea0003800000 */
.L_x_265:
        /* <DEDUP_REMOVED lines=10> */
.L_x_268:
[----:B------:R-:W-:Y:S05]  /*8010*/  BSYNC B1 ;  /* 0x0000000000017941 */ /* 0x000fea0003800000 */
.L_x_267:
        /* <DEDUP_REMOVED lines=9> */
.L_x_270:
[----:B------:R-:W-:Y:S05]  /*80b0*/  BSYNC B1 ;  /* 0x0000000000017941 */ /* 0x000fea0003800000 */
.L_x_269:
        /* <DEDUP_REMOVED lines=9> */
.L_x_272:
[----:B------:R-:W-:Y:S05]  /*8150*/  BSYNC B1 ;  /* 0x0000000000017941 */ /* 0x000fea0003800000 */
.L_x_271:
        /* <DEDUP_REMOVED lines=10> */
.L_x_274:
[----:B------:R-:W-:Y:S05]  /*8200*/  BSYNC B1 ;  /* 0x0000000000017941 */ /* 0x000fea0003800000 */
.L_x_273:
        /* <DEDUP_REMOVED lines=10> */
.L_x_276:
[----:B------:R-:W-:Y:S05]  /*82b0*/  BSYNC B1 ;  /* 0x0000000000017941 */ /* 0x000fea0003800000 */
.L_x_275:
        /* <DEDUP_REMOVED lines=9> */
.L_x_278:
[----:B------:R-:W-:Y:S05]  /*8350*/  BSYNC B1 ;  /* 0x0000000000017941 */ /* 0x000fea0003800000 */
.L_x_277:
        /* <DEDUP_REMOVED lines=9> */
.L_x_280:
[----:B------:R-:W-:Y:S05]  /*83f0*/  BSYNC B1 ;  /* 0x0000000000017941 */ /* 0x000fea0003800000 */
.L_x_279:
        /* <DEDUP_REMOVED lines=10> */
.L_x_282:
[----:B------:R-:W-:Y:S05]  /*84a0*/  BSYNC B1 ;  /* 0x0000000000017941 */ /* 0x000fea0003800000 */
.L_x_281:
        /* <DEDUP_REMOVED lines=10> */
.L_x_284:
[----:B------:R-:W-:Y:S05]  /*8550*/  BSYNC B1 ;  /* 0x0000000000017941 */ /* 0x000fea0003800000 */
.L_x_283:
        /* <DEDUP_REMOVED lines=9> */
.L_x_286:
[----:B------:R-:W-:Y:S05]  /*85f0*/  BSYNC B1 ;  /* 0x0000000000017941 */ /* 0x000fea0003800000 */
.L_x_285:
[----:B-----5:R-:W-:Y:S01]  /*8600*/  LOP3.LUT R3, R18, 0xffffe000, RZ, 0xc0, !PT ;  /* 0xffffe00012037812 */ /* 0x020fe200078ec0ff */
[----:B0-----:R-:W-:Y:S01]  /*8610*/  @P1 IMAD.MOV.U32 R4, RZ, RZ, R10 ;  /* 0x000000ffff041224 */ /* 0x001fe200078e000a */
[----:B------:R-:W-:Y:S01]  /*8620*/  ISETP.GT.AND P0, PT, R2, 0x8, P0 ;  /* 0x000000080200780c */ /* 0x000fe20000704270 */
[----:B------:R-:W-:Y:S01]  /*8630*/  @P1 IMAD.MOV.U32 R5, RZ, RZ, R11 ;  /* 0x000000ffff051224 */ /* 0x000fe200078e000b */
[----:B------:R-:W-:Y:S01]  /*8640*/  BSSY B1, `(.L_x_287) ;  /* 0x0000007000017945 */ /* 0x000fe20003800000 */
[----:B------:R-:W-:-:S04]  /*8650*/  FMUL R3, R3, R22 ;  /* 0x0000001603037220 */ /* 0x000fc80000400000 */
[----:B------:R-:W-:-:S05]  /*8660*/  FFMA R3, R150, R23, R3 ;  /* 0x0000001796037223 */ /* 0x000fca0000000003 */
[----:B------:R-:W-:-:S05]  /*8670*/  F2FP.TF32.F32.PACK_B R3, R3 ;  /* 0x00000003ff03723e */ /* 0x000fca00024050ff */
[----:B------:R0:W-:Y:S01]  /*8680*/  @P1 STG.E desc[UR48][R4.64+0x3e0], R3 ;  /* 0x0003e00304001986 */ /* 0x0001e2000c101930 */
[----:B------:R-:W-:Y:S05]  /*8690*/  @!P0 BRA `(.L_x_288) ;  /* 0x0000000000048947 */ /* 0x000fea0003800000 */
[----:B------:R0:W5:Y:S02]  /*86a0*/  LDG.E.LTC128B R18, desc[UR48][R8.64+0x3e4] ;  /* 0x0003e43008127981 */ /* 0x000164000c1e1920 */
.L_x_288:
[----:B------:R-:W-:Y:S05]  /*86b0*/  BSYNC B1 ;  /* 0x0000000000017941 */ /* 0x000fea0003800000 */
.L_x_287:
[----:B------:R-:W-:Y:S05]  /*86c0*/  @!P0 BRA `(.L_x_289) ;  /* 0x0000002400488947 */ /* 0x000fea0003800000 */
[----:B0----5:R-:W-:-:S05]  /*86d0*/  LOP3.LUT R3, R18, 0xffffe000, RZ, 0xc0, !PT ;  /* 0xffffe00012037812 */ /* 0x021fca00078ec0ff */
[----:B------:R-:W-:-:S04]  /*86e0*/  FMUL R0, R3, R22 ;  /* 0x0000001603007220 */ /* 0x000fc80000400000 */
[----:B------:R-:W-:-:S05]  /*86f0*/  FFMA R151, R151, R23, R0 ;  /* 0x0000001797977223 */ /* 0x000fca0000000000 */
[----:B------:R-:W-:-:S05]  /*8700*/  F2FP.TF32.F32.PACK_B R151, R151 ;  /* 0x00000097ff97723e */ /* 0x000fca00024050ff */
[----:B------:R0:W-:Y:S01]  /*8710*/  STG.E desc[UR48][R10.64+0x3e4], R151 ;  /* 0x0003e4970a007986 */ /* 0x0001e2000c101930 */
[----:B------:R-:W-:Y:S05]  /*8720*/  BRA `(.L_x_289) ;  /* 0x0000002400307947 */ /* 0x000fea0003800000 */
.L_x_36:
[----:B------:R-:W-:Y:S01]  /*8730*/  ISETP.GT.AND P3, PT, R0, 0x1, PT ;  /* 0x000000010000780c */ /* 0x000fe20003f64270 */
[----:B------:R-:W-:Y:S01]  /*8740*/  ULDC.64 UR4, c[0x0][0x5c0] ;  /* 0x0001700000047ab9 */ /* 0x000fe20000000a00 */
[-C--:B------:R-:W-:Y:S01]  /*8750*/  FMUL R3, R24, R23.reuse ;  /* 0x0000001718037220 */ /* 0x080fe20000400000 */
[----:B------:R-:W-:Y:S01]  /*8760*/  LEA R4, P4, R164, UR4, 0x2 ;  /* 0x00000004a4047c11 */ /* 0x000fe2000f8810ff */
[-C--:B------:R-:W-:Y:S01]  /*8770*/  FMUL R25, R25, R23.reuse ;  /* 0x0000001719197220 */ /* 0x080fe20000400000 */
[----:B------:R-:W-:Y:S01]  /*8780*/  ISETP.GT.AND P0, PT, R2, RZ, P3 ;  /* 0x000000ff0200720c */ /* 0x000fe20001f04270 */
[-C--:B------:R-:W-:Y:S01]  /*8790*/  FMUL R9, R26, R23.reuse ;  /* 0x000000171a097220 */ /* 0x080fe20000400000 */
[----:B------:R-:W-:Y:S01]  /*87a0*/  LEA.HI.X R5, R164, UR5, R173, 0x2, P4 ;  /* 0x00000005a4057c11 */ /* 0x000fe2000a0f14ad */
[----:B------:R-:W-:Y:S01]  /*87b0*/  FMUL R27, R27, R23 ;  /* 0x000000171b1b7220 */ /* 0x000fe20000400000 */
[----:B------:R-:W-:Y:S01]  /*87c0*/  F2FP.TF32.F32.PACK_B R3, R3 ;  /* 0x00000003ff03723e */ /* 0x000fe200024050ff */
[----:B------:R-:W-:Y:S01]  /*87d0*/  FMUL R29, R29, R23 ;  /* 0x000000171d1d7220 */ /* 0x000fe20000400000 */
[----:B------:R-:W-:Y:S01]  /*87e0*/  F2FP.TF32.F32.PACK_B R25, R25 ;  /* 0x00000019ff19723e */ /* 0x000fe200024050ff */
[-C--:B------:R-:W-:Y:S01]  /*87f0*/  FMUL R31, R31, R23.reuse ;  /* 0x000000171f1f7220 */ /* 0x080fe20000400000 */
[C---:B------:R-:W-:Y:S01]  /*8800*/  SHF.L.U64.HI R11, R10.reuse, 0x5, R11 ;  /* 0x000000050a0b7819 */ /* 0x040fe2000001020b */
[----:B------:R0:W-:Y:S01]  /*8810*/  @P2 STG.E desc[UR48][R4.64], R3 ;  /* 0x0000000304002986 */ /* 0x0001e2000c101930 */
[----:B------:R-:W-:Y:S01]  /*8820*/  LEA R6, P4, R10, R4, 0x5 ;  /* 0x000000040a067211 */ /* 0x000fe200078828ff */
[-C--:B------:R-:W-:Y:S01]  /*8830*/  FMUL R33, R33, R23.reuse ;  /* 0x0000001721217220 */ /* 0x080fe20000400000 */
[----:B------:R-:W-:Y:S01]  /*8840*/  ISETP.GT.AND P1, PT, R2, 0x8, P1 ;  /* 0x000000080200780c */ /* 0x000fe20000f24270 */
[----:B------:R-:W-:Y:S01]  /*8850*/  @P0 STG.E desc[UR48][R4.64+0x4], R25 ;  /* 0x0000041904000986 */ /* 0x000fe2000c101930 */
[----:B------:R-:W-:Y:S01]  /*8860*/  ISETP.GT.AND P2, PT, R0, 0x8, PT ;  /* 0x000000080000780c */ /* 0x000fe20003f44270 */
[----:B------:R-:W-:Y:S01]  /*8870*/  IMAD.X R7, R11, 0x1, R5, P4 ;  /* 0x000000010b077824 */ /* 0x000fe200020e0605 */
[----:B------:R-:W-:Y:S01]  /*8880*/  ISETP.GT.AND P3, PT, R2, 0x8, P3 ;  /* 0x000000080200780c */ /* 0x000fe20001f64270 */
[-C--:B------:R-:W-:Y:S01]  /*8890*/  FMUL R11, R32, R23.reuse ;  /* 0x00000017200b7220 */ /* 0x080fe20000400000 */
[----:B------:R-:W-:Y:S01]  /*88a0*/  ISETP.GT.AND P0, PT, R0, 0x9, PT ;  /* 0x000000090000780c */ /* 0x000fe20003f04270 */
[-C--:B------:R-:W-:Y:S01]  /*88b0*/  FMUL R35, R35, R23.reuse ;  /* 0x0000001723237220 */ /* 0x080fe20000400000 */
[----:B------:R-:W-:Y:S01]  /*88c0*/  ISETP.GT.AND P5, PT, R2, RZ, P2 ;  /* 0x000000ff0200720c */ /* 0x000fe200017a4270 */
[-C--:B0-----:R-:W-:Y:S01]  /*88d0*/  FMUL R3, R28, R23.reuse ;  /* 0x000000171c037220 */ /* 0x081fe20000400000 */
[----:B------:R-:W-:Y:S01]  /*88e0*/  ISETP.GT.AND P4, PT, R2, RZ, P0 ;  /* 0x000000ff0200720c */ /* 0x000fe20000784270 */
[----:B------:R-:W-:Y:S01]  /*88f0*/  FMUL R37, R37, R23 ;  /* 0x0000001725257220 */ /* 0x000fe20000400000 */
[----:B------:R-:W-:Y:S01]  /*8900*/  F2FP.TF32.F32.PACK_B R9, R9 ;  /* 0x00000009ff09723e */ /* 0x000fe200024050ff */
[----:B------:R-:W-:Y:S01]  /*8910*/  FMUL R39, R39, R23 ;  /* 0x0000001727277220 */ /* 0x000fe20000400000 */
[----:B------:R-:W-:Y:S01]  /*8920*/  F2FP.TF32.F32.PACK_B R27, R27 ;  /* 0x0000001bff1b723e */ /* 0x000fe200024050ff */
[----:B------:R-:W-:Y:S01]  /*8930*/  FMUL R41, R41, R23 ;  /* 0x0000001729297220 */ /* 0x000fe20000400000 */
[----:B------:R-:W-:Y:S01]  /*8940*/  F2FP.TF32.F32.PACK_B R3, R3 ;  /* 0x00000003ff03723e */ /* 0x000fe200024050ff */
[----:B------:R0:W-:Y:S01]  /*8950*/  @P1 STG.E desc[UR48][R6.64], R9 ;  /* 0x0000000906001986 */ /* 0x0001e2000c101930 */
[----:B------:R-:W-:Y:S01]  /*8960*/  F2FP.TF32.F32.PACK_B R29, R29 ;  /* 0x0000001dff1d723e */ /* 0x000fe200024050ff */
[-C--:B------:R-:W-:Y:S01]  /*8970*/  FMUL R43, R43, R23.reuse ;  /* 0x000000172b2b7220 */ /* 0x080fe20000400000 */
[C---:B------:R-:W-:Y:S01]  /*8980*/  ISETP.GT.AND P1, PT, R0.reuse, 0x10, PT ;  /* 0x000000100000780c */ /* 0x040fe20003f24270 */
[----:B------:R-:W-:Y:S01]  /*8990*/  @P3 STG.E desc[UR48][R6.64+0x4], R27 ;  /* 0x0000041b06003986 */ /* 0x000fe2000c101930 */
[----:B------:R-:W-:Y:S01]  /*89a0*/  ISETP.GT.AND P3, PT, R0, 0x11, PT ;  /* 0x000000110000780c */ /* 0x000fe20003f64270 */
[-C--:B------:R-:W-:Y:S01]  /*89b0*/  FMUL R45, R45, R23.reuse ;  /* 0x000000172d2d7220 */ /* 0x080fe20000400000 */
[C---:B------:R-:W-:Y:S01]  /*89c0*/  ISETP.GT.AND P2, PT, R2.reuse, 0x8, P2 ;  /* 0x000000080200780c */ /* 0x040fe20001744270 */
[----:B------:R1:W-:Y:S01]  /*89d0*/  @P5 STG.E desc[UR48][R4.64+0x20], R3 ;  /* 0x0000200304005986 */ /* 0x0003e2000c101930 */
[C---:B------:R-:W-:Y:S01]  /*89e0*/  ISETP.GT.AND P0, PT, R2.reuse, 0x8, P0 ;  /* 0x000000080200780c */ /* 0x040fe20000704270 */
[-C--:B------:R-:W-:Y:S01]  /*89f0*/  FMUL R47, R47, R23.reuse ;  /* 0x000000172f2f7220 */ /* 0x080fe20000400000 */
[----:B------:R-:W-:Y:S01]  /*8a00*/  ISETP.GT.AND P5, PT, R2, RZ, P1 ;  /* 0x000000ff0200720c */ /* 0x000fe20000fa4270 */
[----:B------:R-:W-:Y:S01]  /*8a10*/  @P4 STG.E desc[UR48][R4.64+0x24], R29 ;  /* 0x0000241d04004986 */ /* 0x000fe2000c101930 */
        /* <DEDUP_REMOVED lines=8> */
[----:B-1----:R-:W-:Y:S01]  /*8aa0*/  FMUL R3, R34, R23 ;  /* 0x0000001722037220 */ /* 0x002fe20000400000 */
[----:B------:R-:W-:Y:S01]  /*8ab0*/  F2FP.TF32.F32.PACK_B R33, R33 ;  /* 0x00000021ff21723e */ /* 0x000fe200024050ff */
[----:B------:R0:W-:Y:S01]  /*8ac0*/  @P2 STG.E desc[UR48][R6.64+0x20], R9 ;  /* 0x0000200906002986 */ /* 0x0001e2000c101930 */
[----:B------:R-:W-:Y:S01]  /*8ad0*/  ISETP.GT.AND P1, PT, R2, 0x8, P1 ;  /* 0x000000080200780c */ /* 0x000fe20000f24270 */
[-C--:B------:R-:W-:Y:S01]  /*8ae0*/  FMUL R55, R55, R23.reuse ;  /* 0x0000001737377220 */ /* 0x080fe20000400000 */
[C---:B------:R-:W-:Y:S01]  /*8af0*/  ISETP.GT.AND P2, PT, R0.reuse, 0x19, PT ;  /* 0x000000190000780c */ /* 0x040fe20003f44270 */
[----:B------:R-:W-:Y:S01]  /*8b00*/  @P0 STG.E desc[UR48][R6.64+0x24], R31 ;  /* 0x0000241f06000986 */ /* 0x000fe2000c101930 */
[----:B------:R-:W-:Y:S01]  /*8b10*/  ISETP.GT.AND P0, PT, R0, 0x18, PT ;  /* 0x000000180000780c */ /* 0x000fe20003f04270 */
[----:B------:R-:W-:Y:S01]  /*8b20*/  FMUL R57, R57, R23 ;  /* 0x0000001739397220 */ /* 0x000fe20000400000 */
[----:B------:R-:W-:Y:S01]  /*8b30*/  F2FP.TF32.F32.PACK_B R3, R3 ;  /* 0x00000003ff03723e */ /* 0x000fe200024050ff */
[----:B------:R1:W-:Y:S01]  /*8b40*/  @P5 STG.E desc[UR48][R4.64+0x40], R11 ;  /* 0x0000400b04005986 */ /* 0x0003e2000c101930 */
[C---:B------:R-:W-:Y:S01]  /*8b50*/  ISETP.GT.AND P5, PT, R2.reuse, RZ, P0 ;  /* 0x000000ff0200720c */ /* 0x040fe200007a4270 */
[----:B------:R-:W-:Y:S01]  /*8b60*/  FMUL R59, R59, R23 ;  /* 0x000000173b3b7220 */ /* 0x000fe20000400000 */
[----:B------:R-:W-:Y:S01]  /*8b70*/  F2FP.TF32.F32.PACK_B R35, R35 ;  /* 0x00000023ff23723e */ /* 0x000fe200024050ff */
[----:B------:R-:W-:Y:S01]  /*8b80*/  @P4 STG.E desc[UR48][R4.64+0x44], R33 ;  /* 0x0000442104004986 */ /* 0x000fe2000c101930 */
[----:B------:R-:W-:Y:S01]  /*8b90*/  ISETP.GT.AND P4, PT, R2, 0x8, P3 ;  /* 0x000000080200780c */ /* 0x000fe20001f84270 */
[----:B0-----:R-:W-:Y:S01]  /*8ba0*/  FMUL R9, R36, R23 ;  /* 0x0000001724097220 */ /* 0x001fe20000400000 */
[----:B------:R-:W-:Y:S01]  /*8bb0*/  ISETP.GT.AND P3, PT, R2, RZ, P2 ;  /* 0x000000ff0200720c */ /* 0x000fe20001764270 */
[----:B------:R0:W-:Y:S01]  /*8bc0*/  @P1 STG.E desc[UR48][R6.64+0x40], R3 ;  /* 0x0000400306001986 */ /* 0x0001e2000c101930 */
[----:B------:R-:W-:Y:S01]  /*8bd0*/  F2FP.TF32.F32.PACK_B R37, R37 ;  /* 0x00000025ff25723e */ /* 0x000fe200024050ff */
[----:B------:R-:W-:Y:S01]  /*8be0*/  FMUL R61, R61, R23 ;  /* 0x000000173d3d7220 */ /* 0x000fe20000400000 */
[----:B------:R-:W-:Y:S01]  /*8bf0*/  F2FP.TF32.F32.PACK_B R9, R9 ;  /* 0x00000009ff09723e */ /* 0x000fe200024050ff */
[-C--:B-1----:R-:W-:Y:S01]  /*8c00*/  FMUL R11, R40, R23.reuse ;  /* 0x00000017280b7220 */ /* 0x082fe20000400000 */
[----:B------:R-:W-:Y:S01]  /*8c10*/  ISETP.GT.AND P1, PT, R0, 0x20, PT ;  /* 0x000000200000780c */ /* 0x000fe20003f24270 */
[-C--:B------:R-:W-:Y:S01]  /*8c20*/  FMUL R63, R63, R23.reuse ;  /* 0x000000173f3f7220 */ /* 0x080fe20000400000 */
[C---:B------:R-:W-:Y:S01]  /*8c30*/  ISETP.GT.AND P0, PT, R2.reuse, 0x8, P0 ;  /* 0x000000080200780c */ /* 0x040fe20000704270 */
[----:B------:R-:W-:Y:S01]  /*8c40*/  FMUL R65, R65, R23 ;  /* 0x0000001741417220 */ /* 0x000fe20000400000 */
[----:B------:R-:W-:Y:S01]  /*8c50*/  F2FP.TF32.F32.PACK_B R39, R39 ;  /* 0x00000027ff27723e */ /* 0x000fe200024050ff */
[----:B------:R-:W-:Y:S01]  /*8c60*/  @P4 STG.E desc[UR48][R6.64+0x44], R35 ;  /* 0x0000442306004986 */ /* 0x000fe2000c101930 */
[----:B------:R-:W-:Y:S01]  /*8c70*/  ISETP.GT.AND P4, PT, R2, 0x8, P2 ;  /* 0x000000080200780c */ /* 0x000fe20001784270 */
[-C--:B0-----:R-:W-:Y:S01]  /*8c80*/  FMUL R3, R38, R23.reuse ;  /* 0x0000001726037220 */ /* 0x081fe20000400000 */
[----:B------:R-:W-:Y:S01]  /*8c90*/  ISETP.GT.AND P2, PT, R0, 0x21, PT ;  /* 0x000000210000780c */ /* 0x000fe20003f44270 */
[----:B------:R0:W-:Y:S01]  /*8ca0*/  @P5 STG.E desc[UR48][R4.64+0x60], R9 ;  /* 0x0000600904005986 */ /* 0x0001e2000c101930 */
[C---:B------:R-:W-:Y:S01]  /*8cb0*/  ISETP.GT.AND P5, PT, R2.reuse, RZ, P1 ;  /* 0x000000ff0200720c */ /* 0x040fe20000fa4270 */
[----:B------:R-:W-:Y:S01]  /*8cc0*/  FMUL R67, R67, R23 ;  /* 0x0000001743437220 */ /* 0x000fe20000400000 */
[----:B------:R-:W-:Y:S01]  /*8cd0*/  F2FP.TF32.F32.PACK_B R3, R3 ;  /* 0x00000003ff03723e */ /* 0x000fe200024050ff */
[----:B------:R-:W-:Y:S01]  /*8ce0*/  @P3 STG.E desc[UR48][R4.64+0x64], R37 ;  /* 0x0000642504003986 */ /* 0x000fe2000c101930 */
[----:B------:R-:W-:Y:S01]  /*8cf0*/  ISETP.GT.AND P3, PT, R2, RZ, P2 ;  /* 0x000000ff0200720c */ /* 0x000fe20001764270 */
[----:B------:R-:W-:Y:S01]  /*8d00*/  FMUL R69, R69, R23 ;  /* 0x0000001745457220 */ /* 0x000fe20000400000 */
[----:B------:R-:W-:Y:S01]  /*8d10*/  F2FP.TF32.F32.PACK_B R11, R11 ;  /* 0x0000000bff0b723e */ /* 0x000fe200024050ff */
[----:B------:R1:W-:Y:S01]  /*8d20*/  @P0 STG.E desc[UR48][R6.64+0x60], R3 ;  /* 0x0000600306000986 */ /* 0x0003e2000c101930 */
[----:B------:R-:W-:Y:S01]  /*8d30*/  F2FP.TF32.F32.PACK_B R41, R41 ;  /* 0x00000029ff29723e */ /* 0x000fe200024050ff */
[-C--:B------:R-:W-:Y:S01]  /*8d40*/  FMUL R71, R71, R23.reuse ;  /* 0x0000001747477220 */ /* 0x080fe20000400000 */
[----:B------:R-:W-:Y:S01]  /*8d50*/  ISETP.GT.AND P0, PT, R0, 0x28, PT ;  /* 0x000000280000780c */ /* 0x000fe20003f04270 */
[----:B------:R-:W-:Y:S01]  /*8d60*/  @P4 STG.E desc[UR48][R6.64+0x64], R39 ;  /* 0x0000642706004986 */ /* 0x000fe2000c101930 */
[----:B------:R-:W-:Y:S01]  /*8d70*/  ISETP.GT.AND P1, PT, R2, 0x8, P1 ;  /* 0x000000080200780c */ /* 0x000fe20000f24270 */
[-C--:B0-----:R-:W-:Y:S01]  /*8d80*/  FMUL R9, R44, R23.reuse ;  /* 0x000000172c097220 */ /* 0x081fe20000400000 */
[----:B------:R-:W-:Y:S01]  /*8d90*/  ISETP.GT.AND P4, PT, R2, 0x8, P2 ;  /* 0x000000080200780c */ /* 0x000fe20001784270 */
[----:B------:R0:W-:Y:S01]  /*8da0*/  @P5 STG.E desc[UR48][R4.64+0x80], R11 ;  /* 0x0000800b04005986 */ /* 0x0001e2000c101930 */
[----:B------:R-:W-:Y:S01]  /*8db0*/  ISETP.GT.AND P2, PT, R0, 0x29, PT ;  /* 0x000000290000780c */ /* 0x000fe20003f44270 */
[-C--:B------:R-:W-:Y:S01]  /*8dc0*/  FMUL R73, R73, R23.reuse ;  /* 0x0000001749497220 */ /* 0x080fe20000400000 */
[----:B------:R-:W-:Y:S01]  /*8dd0*/  ISETP.GT.AND P5, PT, R2, RZ, P0 ;  /* 0x000000ff0200720c */ /* 0x000fe200007a4270 */
[-C--:B-1----:R-:W-:Y:S01]  /*8de0*/  FMUL R3, R42, R23.reuse ;  /* 0x000000172a037220 */ /* 0x082fe20000400000 */
[----:B------:R-:W-:Y:S01]  /*8df0*/  @P3 STG.E desc[UR48][R4.64+0x84], R41 ;  /* 0x0000842904003986 */ /* 0x000fe2000c101930 */
[----:B------:R-:W-:Y:S01]  /*8e00*/  ISETP.GT.AND P3, PT, R2, RZ, P2 ;  /* 0x000000ff0200720c */ /* 0x000fe20001764270 */
[----:B------:R-:W-:Y:S01]  /*8e10*/  FMUL R75, R75, R23 ;  /* 0x000000174b4b7220 */ /* 0x000fe20000400000 */
[----:B------:R-:W-:Y:S01]  /*8e20*/  F2FP.TF32.F32.PACK_B R43, R43 ;  /* 0x0000002bff2b723e */ /* 0x000fe200024050ff */
[----:B------:R-:W-:Y:S01]  /*8e30*/  FMUL R77, R77, R23 ;  /* 0x000000174d4d7220 */ /* 0x000fe20000400000 */
[----:B------:R-:W-:Y:S01]  /*8e40*/  F2FP.TF32.F32.PACK_B R3, R3 ;  /* 0x00000003ff03723e */ /* 0x000fe200024050ff */
[----:B------:R-:W-:Y:S01]  /*8e50*/  FMUL R79, R79, R23 ;  /* 0x000000174f4f7220 */ /* 0x000fe20000400000 */
[----:B------:R-:W-:Y:S01]  /*8e60*/  F2FP.TF32.F32.PACK_B R9, R9 ;  /* 0x00000009ff09723e */ /* 0x000fe200024050ff */
[----:B0-----:R-:W-:Y:S01]  /*8e70*/  FMUL R11, R48, R23 ;  /* 0x00000017300b7220 */ /* 0x001fe20000400000 */
[----:B------:R-:W-:Y:S01]  /*8e80*/  F2FP.TF32.F32.PACK_B R45, R45 ;  /* 0x0000002dff2d723e */ /* 0x000fe200024050ff */
[----:B------:R0:W-:Y:S01]  /*8e90*/  @P1 STG.E desc[UR48][R6.64+0x80], R3 ;  /* 0x0000800306001986 */ /* 0x0001e2000c101930 */
[----:B------:R-:W-:Y:S01]  /*8ea0*/  ISETP.GT.AND P1, PT, R0, 0x30, PT ;  /* 0x000000300000780c */ /* 0x000fe20003f24270 */
[-C--:B------:R-:W-:Y:S01]  /*8eb0*/  FMUL R81, R81, R23.reuse ;  /* 0x0000001751517220 */ /* 0x080fe20000400000 */
[C---:B------:R-:W-:Y:S01]  /*8ec0*/  ISETP.GT.AND P0, PT, R2.reuse, 0x8, P0 ;  /* 0x000000080200780c */ /* 0x040fe20000704270 */
[----:B------:R-:W-:Y:S01]  /*8ed0*/  @P4 STG.E desc[UR48][R6.64+0x84], R43 ;  /* 0x0000842b06004986 */ /* 0x000fe2000c101930 */
[----:B------:R-:W-:Y:S01]  /*8ee0*/  ISETP.GT.AND P4, PT, R2, 0x8, P2 ;  /* 0x000000080200780c */ /* 0x000fe20001784270 */
[-C--:B------:R-:W-:Y:S01]  /*8ef0*/  FMUL R83, R83, R23.reuse ;  /* 0x0000001753537220 */ /* 0x080fe20000400000 */
[----:B------:R-:W-:Y:S01]  /*8f00*/  ISETP.GT.AND P2, PT, R0, 0x31, PT ;  /* 0x000000310000780c */ /* 0x000fe20003f44270 */
[----:B------:R1:W-:Y:S01]  /*8f10*/  @P5 STG.E desc[UR48][R4.64+0xa0], R9 ;  /* 0x0000a00904005986 */ /* 0x0003e2000c101930 */
[----:B------:R-:W-:Y:S01]  /*8f20*/  ISETP.GT.AND P5, PT, R2, RZ, P1 ;  /* 0x000000ff0200720c */ /* 0x000fe20000fa4270 */
[----:B------:R-:W-:Y:S01]  /*8f30*/  FMUL R85, R85, R23 ;  /* 0x0000001755557220 */ /* 0x000fe20000400000 */
[----:B------:R-:W-:Y:S01]  /*8f40*/  F2FP.TF32.F32.PACK_B R47, R47 ;  /* 0x0000002fff2f723e */ /* 0x000fe200024050ff */
[-C--:B0-----:R-:W-:Y:S01]  /*8f50*/  FMUL R3, R46, R23.reuse ;  /* 0x000000172e037220 */ /* 0x081fe20000400000 */
        /* <DEDUP_REMOVED lines=8> */
[-C--:B-1----:R-:W-:Y:S01]  /*8fe0*/  FMUL R9, R52, R23.reuse ;  /* 0x0000001734097220 */ /* 0x082fe20000400000 */
[----:B------:R-:W-:Y:S01]  /*8ff0*/  ISETP.GT.AND P1, PT, R2, 0x8, P1 ;  /* 0x000000080200780c */ /* 0x000fe20000f24270 */
[----:B------:R0:W-:Y:S01]  /*9000*/  @P0 STG.E desc[UR48][R6.64+0xa0], R3 ;  /* 0x0000a00306000986 */ /* 0x0001e2000c101930 */
[----:B------:R-:W-:Y:S01]  /*9010*/  ISETP.GT.AND P0, PT, R0, 0x38, PT ;  /* 0x000000380000780c */ /* 0x000fe20003f04270 */
[----:B------:R-:W-:Y:S01]  /*9020*/  FMUL R93, R93, R23 ;  /* 0x000000175d5d7220 */ /* 0x000fe20000400000 */
[----:B------:R-:W-:Y:S01]  /*9030*/  F2FP.TF32.F32.PACK_B R51, R51 ;  /* 0x00000033ff33723e */ /* 0x000fe200024050ff */
        /* <DEDUP_REMOVED lines=10> */
[C---:B------:R-:W-:Y:S01]  /*90e0*/  ISETP.GT.AND P3, PT, R2.reuse, RZ, P2 ;  /* 0x000000ff0200720c */ /* 0x040fe20001764270 */
[----:B------:R-:W-:Y:S01]  /*90f0*/  FMUL R99, R99, R23 ;  /* 0x0000001763637220 */ /* 0x000fe20000400000 */
[----:B------:R-:W-:Y:S01]  /*9100*/  F2FP.TF32.F32.PACK_B R53, R53 ;  /* 0x00000035ff35723e */ /* 0x000fe200024050ff */
[----:B------:R-:W-:Y:S01]  /*9110*/  FMUL R101, R101, R23 ;  /* 0x0000001765657220 */ /* 0x000fe20000400000 */
[----:B------:R-:W-:Y:S01]  /*9120*/  F2FP.TF32.F32.PACK_B R3, R3 ;  /* 0x00000003ff03723e */ /* 0x000fe200024050ff */
[-C--:B------:R-:W-:Y:S01]  /*9130*/  FMUL R103, R103, R23.reuse ;  /* 0x0000001767677220 */ /* 0x080fe20000400000 */
[----:B------:R-:W-:Y:S01]  /*9140*/  ISETP.GT.AND P0, PT, R2, 0x8, P0 ;  /* 0x000000080200780c */ /* 0x000fe20000704270 */
[----:B-1----:R-:W-:Y:S01]  /*9150*/  FMUL R11, R56, R23 ;  /* 0x00000017380b7220 */ /* 0x002fe20000400000 */
[----:B------:R-:W-:Y:S01]  /*9160*/  F2FP.TF32.F32.PACK_B R55, R55 ;  /* 0x00000037ff37723e */ /* 0x000fe200024050ff */
        /* <DEDUP_REMOVED lines=15> */
[-C--:B------:R-:W-:Y:S01]  /*9260*/  FMUL R111, R111, R23.reuse ;  /* 0x000000176f6f7220 */ /* 0x080fe20000400000 */
[----:B------:R-:W-:Y:S01]  /*9270*/  ISETP.GT.AND P1, PT, R2, 0x8, P1 ;  /* 0x000000080200780c */ /* 0x000fe20000f24270 */
[----:B------:R-:W-:Y:S01]  /*9280*/  FMUL R113, R113, R23 ;  /* 0x0000001771717220 */ /* 0x000fe20000400000 */
[----:B------:R-:W-:Y:S01]  /*9290*/  F2FP.TF32.F32.PACK_B R3, R3 ;  /* 0x00000003ff03723e */ /* 0x000fe200024050ff */
[-C--:B------:R-:W-:Y:S01]  /*92a0*/  FMUL R115, R115, R23.reuse ;  /* 0x0000001773737220 */ /* 0x080fe20000400000 */
[----:B-1----:R-:W-:Y:S01]  /*92b0*/  FMUL R9, R60, R23 ;  /* 0x000000173c097220 */ /* 0x002fe20000400000 */
[----:B------:R-:W-:Y:S01]  /*92c0*/  F2FP.TF32.F32.PACK_B R59, R59 ;  /* 0x0000003bff3b723e */ /* 0x000fe200024050ff */
[-C--:B------:R-:W-:Y:S01]  /*92d0*/  FMUL R117, R117, R23.reuse ;  /* 0x0000001775757220 */ /* 0x080fe20000400000 */
        /* <DEDUP_REMOVED lines=62> */
[----:B------:R-:W-:-:S02]  /*96c0*/  ISETP.GT.AND P0, PT, R2, 0x8, P0 ;  /* 0x000000080200780c */ /* 0x000fc40000704270 */
[----:B------:R-:W-:Y:S01]  /*96d0*/  F2FP.TF32.F32.PACK_B R3, R3 ;  /* 0x00000003ff03723e */ /* 0x000fe200024050ff */
[----:B-1----:R-:W-:Y:S01]  /*96e0*/  FMUL R11, R72, R23 ;  /* 0x00000017480b7220 */ /* 0x002fe20000400000 */
[----:B------:R-:W-:-:S03]  /*96f0*/  F2FP.TF32.F32.PACK_B R71, R71 ;  /* 0x00000047ff47723e */ /* 0x000fc600024050ff */
[----:B------:R0:W-:Y:S01]  /*9700*/  @P1 STG.E desc[UR48][R6.64+0x140], R3 ;  /* 0x0001400306001986 */ /* 0x0001e2000c101930 */
[----:B------:R-:W-:Y:S02]  /*9710*/  ISETP.GT.AND P1, PT, R0, 0x60, PT ;  /* 0x000000600000780c */ /* 0x000fe40003f24270 */
[----:B------:R-:W-:Y:S01]  /*9720*/  F2FP.TF32.F32.PACK_B R11, R11 ;  /* 0x0000000bff0b723e */ /* 0x000fe200024050ff */
[----:B------:R-:W-:Y:S01]  /*9730*/  @P4 STG.E desc[UR48][R6.64+0x144], R67 ;  /* 0x0001444306004986 */ /* 0x000fe2000c101930 */
[----:B------:R-:W-:Y:S02]  /*9740*/  ISETP.GT.AND P4, PT, R2, 0x8, P2 ;  /* 0x000000080200780c */ /* 0x000fe40001784270 */
[----:B------:R-:W-:Y:S01]  /*9750*/  ISETP.GT.AND P2, PT, R0, 0x61, PT ;  /* 0x000000610000780c */ /* 0x000fe20003f44270 */
[----:B------:R1:W-:Y:S01]  /*9760*/  @P5 STG.E desc[UR48][R4.64+0x160], R9 ;  /* 0x0001600904005986 */ /* 0x0003e2000c101930 */
[----:B------:R-:W-:Y:S02]  /*9770*/  ISETP.GT.AND P5, PT, R2, RZ, P1 ;  /* 0x000000ff0200720c */ /* 0x000fe40000fa4270 */
[----:B------:R-:W-:Y:S01]  /*9780*/  F2FP.TF32.F32.PACK_B R73, R73 ;  /* 0x00000049ff49723e */ /* 0x000fe200024050ff */
[----:B0-----:R-:W-:Y:S01]  /*9790*/  FMUL R3, R70, R23 ;  /* 0x0000001746037220 */ /* 0x001fe20000400000 */
[----:B------:R-:W-:Y:S01]  /*97a0*/  @P3 STG.E desc[UR48][R4.64+0x164], R69 ;  /* 0x0001644504003986 */ /* 0x000fe2000c101930 */
[----:B------:R-:W-:-:S02]  /*97b0*/  ISETP.GT.AND P3, PT, R2, RZ, P2 ;  /* 0x000000ff0200720c */ /* 0x000fc40001764270 */
[----:B------:R-:W-:Y:S02]  /*97c0*/  ISETP.GT.AND P1, PT, R2, 0x8, P1 ;  /* 0x000000080200780c */ /* 0x000fe40000f24270 */
        /* <DEDUP_REMOVED lines=252> */
[----:B------:R-:W-:Y:S01]  /*a790*/  @P3 STG.E desc[UR48][R4.64+0x364], R133 ;  /* 0x0003648504003986 */ /* 0x000fe2000c101930 */
[----:B0-----:R-:W-:Y:S01]  /*a7a0*/  FMUL R3, R134, R23 ;  /* 0x0000001786037220 */ /* 0x001fe20000400000 */
[----:B------:R-:W-:-:S02]  /*a7b0*/  ISETP.GT.AND P3, PT, R2, RZ, P2 ;  /* 0x000000ff0200720c */ /* 0x000fc40001764270 */
[----:B------:R-:W-:Y:S02]  /*a7c0*/  ISETP.GT.AND P1, PT, R2, 0x8, P1 ;  /* 0x000000080200780c */ /* 0x000fe40000f24270 */
[----:B------:R-:W-:Y:S01]  /*a7d0*/  F2FP.TF32.F32.PACK_B R3, R3 ;  /* 0x00000003ff03723e */ /* 0x000fe200024050ff */
[----:B-1----:R-:W-:Y:S01]  /*a7e0*/  FMUL R9, R140, R23 ;  /* 0x000000178c097220 */ /* 0x002fe20000400000 */
[----:B------:R-:W-:-:S03]  /*a7f0*/  F2FP.TF32.F32.PACK_B R139, R139 ;  /* 0x0000008bff8b723e */ /* 0x000fc600024050ff */
[----:B------:R0:W-:Y:S01]  /*a800*/  @P0 STG.E desc[UR48][R6.64+0x360], R3 ;  /* 0x0003600306000986 */ /* 0x0001e2000c101930 */
[----:B------:R-:W-:Y:S02]  /*a810*/  F2FP.TF32.F32.PACK_B R141, R141 ;  /* 0x0000008dff8d723e */ /* 0x000fe400024050ff */
[----:B------:R-:W-:Y:S01]  /*a820*/  F2FP.TF32.F32.PACK_B R9, R9 ;  /* 0x00000009ff09723e */ /* 0x000fe200024050ff */
[----:B------:R-:W-:Y:S01]  /*a830*/  @P4 STG.E desc[UR48][R6.64+0x364], R135 ;  /* 0x0003648706004986 */ /* 0x000fe2000c101930 */
[C---:B------:R-:W-:Y:S02]  /*a840*/  ISETP.GT.AND P4, PT, R0.reuse, 0xe8, PT ;  /* 0x000000e80000780c */ /* 0x040fe40003f84270 */
[----:B------:R-:W-:Y:S01]  /*a850*/  F2FP.TF32.F32.PACK_B R143, R143 ;  /* 0x0000008fff8f723e */ /* 0x000fe200024050ff */
[----:B------:R1:W-:Y:S01]  /*a860*/  @P5 STG.E desc[UR48][R4.64+0x380], R11 ;  /* 0x0003800b04005986 */ /* 0x0003e2000c101930 */
[----:B------:R-:W-:Y:S02]  /*a870*/  ISETP.GT.AND P5, PT, R0, 0xe9, PT ;  /* 0x000000e90000780c */ /* 0x000fe40003fa4270 */
[----:B------:R-:W-:Y:S01]  /*a880*/  F2FP.TF32.F32.PACK_B R145, R145 ;  /* 0x00000091ff91723e */ /* 0x000fe200024050ff */
[----:B------:R-:W-:Y:S01]  /*a890*/  @P3 STG.E desc[UR48][R4.64+0x384], R137 ;  /* 0x0003848904003986 */ /* 0x000fe2000c101930 */
[----:B------:R-:W-:Y:S01]  /*a8a0*/  ISETP.GT.AND P3, PT, R2, 0x8, P2 ;  /* 0x000000080200780c */ /* 0x000fe20001764270 */
[----:B0-----:R-:W-:Y:S01]  /*a8b0*/  FMUL R3, R138, R23 ;  /* 0x000000178a037220 */ /* 0x001fe20000400000 */
[----:B------:R-:W-:-:S02]  /*a8c0*/  ISETP.GT.AND P2, PT, R2, RZ, P4 ;  /* 0x000000ff0200720c */ /* 0x000fc40002744270 */
[C---:B------:R-:W-:Y:S02]  /*a8d0*/  ISETP.GT.AND P0, PT, R2.reuse, RZ, P5 ;  /* 0x000000ff0200720c */ /* 0x040fe40002f04270 */
[----:B------:R-:W-:Y:S01]  /*a8e0*/  ISETP.GT.AND P4, PT, R2, 0x8, P4 ;  /* 0x000000080200780c */ /* 0x000fe20002784270 */
[----:B-1----:R-:W-:Y:S01]  /*a8f0*/  FMUL R11, R142, R23 ;  /* 0x000000178e0b7220 */ /* 0x002fe20000400000 */
[----:B------:R-:W-:Y:S02]  /*a900*/  ISETP.GT.AND P5, PT, R2, 0x8, P5 ;  /* 0x000000080200780c */ /* 0x000fe40002fa4270 */
[----:B------:R-:W-:Y:S02]  /*a910*/  F2FP.TF32.F32.PACK_B R3, R3 ;  /* 0x00000003ff03723e */ /* 0x000fe400024050ff */
[----:B------:R-:W-:Y:S02]  /*a920*/  F2FP.TF32.F32.PACK_B R11, R11 ;  /* 0x0000000bff0b723e */ /* 0x000fe400024050ff */
[----:B------:R-:W-:Y:S01]  /*a930*/  F2FP.TF32.F32.PACK_B R147, R147 ;  /* 0x00000093ff93723e */ /* 0x000fe200024050ff */
[----:B------:R0:W-:Y:S01]  /*a940*/  @P1 STG.E desc[UR48][R6.64+0x380], R3 ;  /* 0x0003800306001986 */ /* 0x0001e2000c101930 */
[----:B------:R-:W-:-:S02]  /*a950*/  ISETP.GT.AND P1, PT, R0, 0xf8, PT ;  /* 0x000000f80000780c */ /* 0x000fc40003f24270 */
        /* <DEDUP_REMOVED lines=8> */
[----:B0-----:R-:W-:Y:S01]  /*a9e0*/  FMUL R3, R144, R23 ;  /* 0x0000001790037220 */ /* 0x001fe20000400000 */
[----:B------:R-:W-:-:S02]  /*a9f0*/  ISETP.GT.AND P0, PT, R0, 0xf9, PT ;  /* 0x000000f90000780c */ /* 0x000fc40003f04270 */
[----:B------:R0:W-:Y:S01]  /*aa00*/  @P4 STG.E desc[UR48][R6.64+0x3a0], R11 ;  /* 0x0003a00b06004986 */ /* 0x0001e2000c101930 */
[C---:B------:R-:W-:Y:S02]  /*aa10*/  ISETP.GT.AND P4, PT, R2.reuse, RZ, P2 ;  /* 0x000000ff0200720c */ /* 0x040fe40001784270 */
[----:B------:R-:W-:Y:S01]  /*aa20*/  F2FP.TF32.F32.PACK_B R3, R3 ;  /* 0x00000003ff03723e */ /* 0x000fe200024050ff */
[----:B------:R-:W-:Y:S01]  /*aa30*/  @P5 STG.E desc[UR48][R6.64+0x3a4], R143 ;  /* 0x0003a48f06005986 */ /* 0x000fe2000c101930 */
[----:B------:R-:W-:Y:S01]  /*aa40*/  ISETP.GT.AND P5, PT, R2, RZ, P3 ;  /* 0x000000ff0200720c */ /* 0x000fe20001fa4270 */
[----:B-1----:R-:W-:Y:S01]  /*aa50*/  FMUL R9, R146, R23 ;  /* 0x0000001792097220 */ /* 0x002fe20000400000 */
[C---:B------:R-:W-:Y:S02]  /*aa60*/  ISETP.GT.AND P3, PT, R2.reuse, 0x8, P3 ;  /* 0x000000080200780c */ /* 0x040fe40001f64270 */
[----:B------:R-:W-:Y:S02]  /*aa70*/  ISETP.GT.AND P2, PT, R2, 0x8, P2 ;  /* 0x000000080200780c */ /* 0x000fe40001744270 */
[----:B------:R-:W-:Y:S01]  /*aa80*/  F2FP.TF32.F32.PACK_B R9, R9 ;  /* 0x00000009ff09723e */ /* 0x000fe200024050ff */
[----:B0-----:R-:W-:-:S05]  /*aa90*/  FMUL R11, R150, R23 ;  /* 0x00000017960b7220 */ /* 0x001fca0000400000 */
[----:B------:R-:W-:Y:S01]  /*aaa0*/  F2FP.TF32.F32.PACK_B R11, R11 ;  /* 0x0000000bff0b723e */ /* 0x000fe200024050ff */
[----:B------:R0:W-:Y:S01]  /*aab0*/  @P5 STG.E desc[UR48][R4.64+0x3c0], R3 ;  /* 0x0003c00304005986 */ /* 0x0001e2000c101930 */
[C---:B------:R-:W-:Y:S02]  /*aac0*/  ISETP.GT.AND P5, PT, R2.reuse, RZ, P1 ;  /* 0x000000ff0200720c */ /* 0x040fe40000fa4270 */
[C---:B------:R-:W-:Y:S01]  /*aad0*/  ISETP.GT.AND P1, PT, R2.reuse, 0x8, P1 ;  /* 0x000000080200780c */ /* 0x040fe20000f24270 */
[----:B------:R-:W-:Y:S01]  /*aae0*/  @P4 STG.E desc[UR48][R4.64+0x3c4], R145 ;  /* 0x0003c49104004986 */ /* 0x000fe2000c101930 */
[C---:B------:R-:W-:Y:S02]  /*aaf0*/  ISETP.GT.AND P4, PT, R2.reuse, RZ, P0 ;  /* 0x000000ff0200720c */ /* 0x040fe40000784270 */
[----:B------:R-:W-:Y:S01]  /*ab00*/  ISETP.GT.AND P0, PT, R2, 0x8, P0 ;  /* 0x000000080200780c */ /* 0x000fe20000704270 */
[----:B------:R-:W-:Y:S02]  /*ab10*/  @P3 IMAD.MOV.U32 R2, RZ, RZ, R6 ;  /* 0x000000ffff023224 */ /* 0x000fe400078e0006 */
[----:B0-----:R-:W-:-:S05]  /*ab20*/  @P3 IMAD.MOV.U32 R3, RZ, RZ, R7 ;  /* 0x000000ffff033224 */ /* 0x001fca00078e0007 */
[----:B------:R0:W-:Y:S02]  /*ab30*/  @P3 STG.E desc[UR48][R2.64+0x3c0], R9 ;  /* 0x0003c00902003986 */ /* 0x0001e4000c101930 */
[----:B0-----:R-:W-:Y:S02]  /*ab40*/  @P2 IMAD.MOV.U32 R2, RZ, RZ, R6 ;  /* 0x000000ffff022224 */ /* 0x001fe400078e0006 */
[----:B------:R-:W-:-:S05]  /*ab50*/  @P2 IMAD.MOV.U32 R3, RZ, RZ, R7 ;  /* 0x000000ffff032224 */ /* 0x000fca00078e0007 */
[----:B------:R0:W-:Y:S02]  /*ab60*/  @P2 STG.E desc[UR48][R2.64+0x3c4], R147 ;  /* 0x0003c49302002986 */ /* 0x0001e4000c101930 */
[----:B0-----:R-:W-:Y:S02]  /*ab70*/  @P5 IMAD.MOV.U32 R2, RZ, RZ, R4 ;  /* 0x000000ffff025224 */ /* 0x001fe400078e0004 */
[----:B------:R-:W-:-:S05]  /*ab80*/  @P5 IMAD.MOV.U32 R3, RZ, RZ, R5 ;  /* 0x000000ffff035224 */ /* 0x000fca00078e0005 */
[----:B------:R0:W-:Y:S04]  /*ab90*/  @P5 STG.E desc[UR48][R2.64+0x3e0], R13 ;  /* 0x0003e00d02005986 */ /* 0x0001e8000c101930 */
[----:B------:R1:W-:Y:S01]  /*aba0*/  @P4 STG.E desc[UR48][R4.64+0x3e4], R149 ;  /* 0x0003e49504004986 */ /* 0x0003e2000c101930 */
[----:B0-----:R-:W-:Y:S02]  /*abb0*/  @P1 IMAD.MOV.U32 R2, RZ, RZ, R6 ;  /* 0x000000ffff021224 */ /* 0x001fe400078e0006 */
[----:B------:R-:W-:-:S05]  /*abc0*/  @P1 IMAD.MOV.U32 R3, RZ, RZ, R7 ;  /* 0x000000ffff031224 */ /* 0x000fca00078e0007 */
[----:B------:R1:W-:Y:S04]  /*abd0*/  @P1 STG.E desc[UR48][R2.64+0x3e0], R11 ;  /* 0x0003e00b02001986 */ /* 0x0003e8000c101930 */
[----:B------:R1:W-:Y:S02]  /*abe0*/  @P0 STG.E desc[UR48][R6.64+0x3e4], R151 ;  /* 0x0003e49706000986 */ /* 0x0003e4000c101930 */
.L_x_289:
[----:B------:R-:W-:Y:S05]  /*abf0*/  BSYNC B0 ;  /* 0x0000000000007941 */ /* 0x000fea0003800000 */
.L_x_35:
[----:B-1----:R-:W-:Y:S01]  /*ac00*/  IMAD.U32 R2, RZ, RZ, UR54 ;  /* 0x00000036ff027e24 */ /* 0x002fe2000f8e00ff */
[----:B------:R-:W-:Y:S01]  /*ac10*/  ULDC.64 UR4, c[0x0][0x650] ;  /* 0x0001940000047ab9 */ /* 0x000fe20000000a00 */
[----:B------:R-:W-:Y:S01]  /*ac20*/  IMAD.U32 R0, RZ, RZ, UR37 ;  /* 0x00000025ff007e24 */ /* 0x000fe2000f8e00ff */
[----:B------:R1:W-:Y:S01]  /*ac30*/  SYNCS.ARRIVE.TRANS64.A1T0 RZ, [R159+UR44], RZ ;  /* 0x000000ff9fff79a7 */ /* 0x0003e2000810002c */
[----:B0-----:R-:W-:Y:S01]  /*ac40*/  IMAD.U32 R3, RZ, RZ, UR55 ;  /* 0x00000037ff037e24 */ /* 0x001fe2000f8e00ff */
[C---:B------:R-:W-:Y:S01]  /*ac50*/  LEA R16, P0, R2.reuse, R16, 0x1 ;  /* 0x0000001002107211 */ /* 0x040fe200078008ff */
[----:B-----5:R-:W-:Y:S02]  /*ac60*/  IMAD.MOV.U32 R18, RZ, RZ, -0x1 ;  /* 0xffffffffff127424 */ /* 0x020fe400078e00ff */
[----:B------:R-:W-:Y:S01]  /*ac70*/  IMAD.MOV.U32 R19, RZ, RZ, -0x1 ;  /* 0xffffffffff137424 */ /* 0x000fe200078e00ff */
[----:B------:R-:W-:Y:S01]  /*ac80*/  LEA.HI.X R17, R2, R17, R0, 0x1, P0 ;  /* 0x0000001102117211 */ /* 0x000fe200000f0c00 */
[----:B------:R-:W-:Y:S01]  /*ac90*/  IMAD.MOV.U32 R2, RZ, RZ, -0x1 ;  /* 0xffffffffff027424 */ /* 0x000fe200078e00ff */
[----:B------:R-:W-:-:S02]  /*aca0*/  ISETP.GE.U32.AND P0, PT, R16, UR4, PT ;  /* 0x0000000410007c0c */ /* 0x000fc4000bf06070 */
[----:B------:R-:W-:Y:S02]  /*acb0*/  PRMT R0, RZ, 0x7610, R0 ;  /* 0x00007610ff007816 */ /* 0x000fe40000000000 */
[----:B------:R-:W-:-:S13]  /*acc0*/  ISETP.GE.U32.AND.EX P0, PT, R17, UR5, PT, P0 ;  /* 0x0000000511007c0c */ /* 0x000fda000bf06100 */
[----:B-1----:R-:W-:Y:S05]  /*acd0*/  @P0 BRA `(.L_x_290) ;  /* 0x00000004008c0947 */ /* 0x002fea0003800000 */
[----:B------:R-:W0:Y:S01]  /*ace0*/  S2UR UR7, SR_CTAID.X ;  /* 0x00000000000779c3 */ /* 0x000e220000002500 */
[----:B------:R-:W-:Y:S01]  /*acf0*/  ULDC.64 UR4, c[0x0][0x628] ;  /* 0x00018a0000047ab9 */ /* 0x000fe20000000a00 */
[----:B------:R-:W-:Y:S01]  /*ad00*/  ULDC UR6, c[0x0][0x150] ;  /* 0x0000540000067ab9 */ /* 0x000fe20000000800 */
[----:B------:R-:W-:Y:S01]  /*ad10*/  ISETP.NE.U32.AND P0, PT, RZ, UR4, PT ;  /* 0x00000004ff007c0c */ /* 0x000fe2000bf05070 */
[----:B------:R-:W-:Y:S01]  /*ad20*/  ULDC UR15, c[0x0][0x630] ;  /* 0x00018c00000f7ab9 */ /* 0x000fe20000000800 */
[C---:B------:R-:W-:Y:S01]  /*ad30*/  R2UR UR16, R16.reuse ;  /* 0x00000000101072ca */ /* 0x040fe200000e0000 */
[----:B------:R-:W-:Y:S01]  /*ad40*/  ULDC UR18, c[0x0][0x154] ;  /* 0x0000550000127ab9 */ /* 0x000fe20000000800 */
[----:B------:R-:W-:Y:S01]  /*ad50*/  ISETP.NE.AND.EX P0, PT, RZ, UR5, PT, P0 ;  /* 0x00000005ff007c0c */ /* 0x000fe2000bf05300 */
[----:B------:R-:W1:Y:S01]  /*ad60*/  S2UR UR19, SR_CTAID.Y ;  /* 0x00000000001379c3 */ /* 0x000e620000002600 */
[----:B------:R-:W-:Y:S02]  /*ad70*/  R2UR UR17, R17 ;  /* 0x00000000111172ca */ /* 0x000fe400000e0000 */
[----:B------:R-:W-:-:S02]  /*ad80*/  R2UR UR12, R16 ;  /* 0x00000000100c72ca */ /* 0x000fc400000e0000 */
[----:B------:R-:W-:Y:S02]  /*ad90*/  R2UR UR13, R17 ;  /* 0x00000000110d72ca */ /* 0x000fe400000e0000 */
[----:B0-----:R-:W-:-:S05]  /*ada0*/  I2FP.F32.U32 R0, UR7 ;  /* 0x0000000700007c45 */ /* 0x001fca0008201000 */
[----:B------:R-:W-:-:S04]  /*adb0*/  FMUL R0, R0, UR6 ;  /* 0x0000000600007c20 */ /* 0x000fc80008400000 */
[----:B------:R0:W0:Y:S01]  /*adc0*/  F2I.U32.TRUNC.NTZ R2, R0 ;  /* 0x0000000000027305 */ /* 0x000022000020f000 */
[----:B-1----:R-:W-:Y:S05]  /*add0*/  @!P0 BRA `(.L_x_291) ;  /* 0x0000000000308947 */ /* 0x002fea0003800000 */
        /* <DEDUP_REMOVED lines=12> */
.L_x_291:
[----:B------:R-:W-:Y:S01]  /*aea0*/  USHF.R.U64 UR6, UR12, UR15, UR13 ;  /* 0x0000000f0c067299 */ /* 0x000fe2000800120d */
[----:B0-----:R-:W-:Y:S01]  /*aeb0*/  I2FP.F32.U32 R0, UR19 ;  /* 0x0000001300007c45 */ /* 0x001fe20008201000 */
[----:B------:R-:W-:Y:S01]  /*aec0*/  USHF.R.U32.HI UR4, URZ, UR15, UR13 ;  /* 0x0000000f3f047299 */ /* 0x000fe2000801160d */
[----:B------:R-:W-:Y:S01]  /*aed0*/  R2UR UR14, R2 ;  /* 0x00000000020e72ca */ /* 0x000fe200000e0000 */
[----:B------:R-:W-:Y:S02]  /*aee0*/  UIADD3 UR9, UP0, URZ, -UR6, URZ ;  /* 0x800000063f097290 */ /* 0x000fe4000ff1e03f */
[----:B------:R-:W-:Y:S01]  /*aef0*/  FMUL R0, R0, UR18 ;  /* 0x0000001200007c20 */ /* 0x000fe20008400000 */
[----:B------:R-:W-:Y:S01]  /*af00*/  ULDC.64 UR12, c[0x0][0x620] ;  /* 0x00018800000c7ab9 */ /* 0x000fe20000000a00 */
[----:B------:R-:W-:Y:S01]  /*af10*/  UIADD3.X UR4, URZ, ~UR4, URZ, UP0, !UPT ;  /* 0x800000043f047290 */ /* 0x000fe200087fe43f */
[----:B------:R-:W-:Y:S01]  /*af20*/  UMOV UR10, UR16 ;  /* 0x00000010000a7c82 */ /* 0x000fe20008000000 */
[----:B------:R-:W-:-:S02]  /*af30*/  UMOV UR11, UR17 ;  /* 0x00000011000b7c82 */ /* 0x000fc40008000000 */
[----:B------:R-:W0:Y:S01]  /*af40*/  F2I.U32.TRUNC.NTZ R0, R0 ;  /* 0x0000000000007305 */ /* 0x000e22000020f000 */
[----:B------:R-:W-:Y:S02]  /*af50*/  UIMAD UR4, UR4, UR12, URZ ;  /* 0x0000000c040472a4 */ /* 0x000fe4000f8e023f */
[----:B------:R-:W-:Y:S02]  /*af60*/  UIMAD.WIDE.U32 UR10, UR9, UR12, UR10 ;  /* 0x0000000c090a72a5 */ /* 0x000fe4000f8e000a */
[----:B------:R-:W-:Y:S01]  /*af70*/  UIMAD UR9, UR9, UR13, UR4 ;  /* 0x0000000d090972a4 */ /* 0x000fe2000f8e0204 */
[----:B------:R-:W-:Y:S01]  /*af80*/  ULDC UR22, c[0x0][0x658] ;  /* 0x0001960000167ab9 */ /* 0x000fe20000000800 */
[----:B------:R-:W-:Y:S02]  /*af90*/  UMOV UR12, 0xffffffff ;  /* 0xffffffff000c7882 */ /* 0x000fe40000000000 */
[----:B------:R-:W-:Y:S01]  /*afa0*/  UIADD3 UR11, UR11, UR9, URZ ;  /* 0x000000090b0b7290 */ /* 0x000fe2000fffe03f */
[----:B------:R-:W-:Y:S01]  /*afb0*/  ULDC UR13, c[0x0][0x618] ;  /* 0x00018600000d7ab9 */ /* 0x000fe20000000800 */
[----:B------:R-:W-:Y:S01]  /*afc0*/  ULDC.64 UR4, c[0x0][0x640] ;  /* 0x0001900000047ab9 */ /* 0x000fe20000000a00 */
[----:B------:R-:W-:Y:S01]  /*afd0*/  USHF.L.U32 UR18, UR12, UR22, URZ ;  /* 0x000000160c127299 */ /* 0x000fe2000800063f */
[----:B------:R-:W-:Y:S01]  /*afe0*/  ISETP.NE.U32.AND P0, PT, RZ, UR4, PT ;  /* 0x00000004ff007c0c */ /* 0x000fe2000bf05070 */
[----:B------:R-:W-:Y:S01]  /*aff0*/  USHF.R.U64 UR12, UR10, UR13, UR11 ;  /* 0x0000000d0a0c7299 */ /* 0x000fe2000800120b */
[----:B0-----:R-:W-:Y:S01]  /*b000*/  R2UR UR16, R0 ;  /* 0x00000000001072ca */ /* 0x001fe200000e0000 */
[----:B------:R-:W-:Y:S01]  /*b010*/  USHF.R.U32.HI UR10, URZ, UR13, UR11 ;  /* 0x0000000d3f0a7299 */ /* 0x000fe2000801160b */
[----:B------:R-:W-:Y:S01]  /*b020*/  ISETP.NE.AND.EX P0, PT, RZ, UR5, PT, P0 ;  /* 0x00000005ff007c0c */ /* 0x000fe2000bf05300 */
[----:B------:R-:W-:Y:S01]  /*b030*/  ULDC UR17, c[0x0][0x608] ;  /* 0x0001820000117ab9 */ /* 0x000fe20000000800 */
[----:B------:R-:W-:-:S02]  /*b040*/  ULOP3.LUT UR23, URZ, UR18, URZ, 0x33, !UPT ;  /* 0x000000123f177292 */ /* 0x000fc4000f8e333f */
[----:B------:R-:W-:Y:S02]  /*b050*/  USHF.R.U64 UR18, UR12, UR17, UR10 ;  /* 0x000000110c127299 */ /* 0x000fe4000800120a */
[----:B------:R-:W-:Y:S01]  /*b060*/  USHF.R.U32.HI UR10, URZ, UR17, UR10 ;  /* 0x000000113f0a7299 */ /* 0x000fe2000801160a */
[----:B------:R-:W-:Y:S01]  /*b070*/  UMOV UR20, 0x1 ;  /* 0x0000000100147882 */ /* 0x000fe20000000000 */
[----:B------:R-:W-:Y:S02]  /*b080*/  UIADD3 UR14, -UR14, URZ, URZ ;  /* 0x0000003f0e0e7290 */ /* 0x000fe4000fffe13f */
[----:B------:R-:W-:Y:S02]  /*b090*/  USHF.L.U32 UR13, UR20, UR22, URZ ;  /* 0x00000016140d7299 */ /* 0x000fe4000800063f */
[----:B------:R-:W-:Y:S01]  /*b0a0*/  USHF.R.U64 UR20, UR18, UR22, UR10 ;  /* 0x0000001612147299 */ /* 0x000fe2000800120a */
[----:B------:R-:W-:Y:S01]  /*b0b0*/  ULDC UR15, c[0x0][0x144] ;  /* 0x00005100000f7ab9 */ /* 0x000fe20000000800 */
[----:B------:R-:W-:Y:S01]  /*b0c0*/  ULDC UR8, c[0x0][0x600] ;  /* 0x0001800000087ab9 */ /* 0x000fe20000000800 */
[----:B------:R-:W-:-:S02]  /*b0d0*/  UIADD3 UR21, -UR16, URZ, URZ ;  /* 0x0000003f10157290 */ /* 0x000fc4000fffe13f */
[----:B------:R-:W-:Y:S02]  /*b0e0*/  USHF.R.U32.HI UR17, URZ, UR22, UR10 ;  /* 0x000000163f117299 */ /* 0x000fe4000801160a */
[----:B------:R-:W-:Y:S02]  /*b0f0*/  UIADD3 UR9, UR8, -0x1, URZ ;  /* 0xffffffff08097890 */ /* 0x000fe4000fffe03f */
[----:B------:R-:W-:Y:S01]  /*b100*/  UIMAD UR22, UR15, UR14, UR7 ;  /* 0x0000000e0f1672a4 */ /* 0x000fe2000f8e0207 */
[----:B------:R-:W-:Y:S01]  /*b110*/  ULDC UR26, c[0x0][0x148] ;  /* 0x00005200001a7ab9 */ /* 0x000fe20000000800 */
[----:B------:R-:W-:Y:S01]  /*b120*/  ULDC UR24, c[0x0][0x648] ;  /* 0x0001920000187ab9 */ /* 0x000fe20000000800 */
[----:B------:R-:W-:Y:S01]  /*b130*/  ULDC UR25, c[0x0][0x638] ;  /* 0x00018e0000197ab9 */ /* 0x000fe20000000800 */
        /* <DEDUP_REMOVED lines=12> */
.L_x_292:
[----:B------:R-:W-:Y:S01]  /*b200*/  UISETP.NE.AND UP0, UPT, UR45, URZ, UPT ;  /* 0x0000003f2d00728c */ /* 0x000fe2000bf05270 */
[----:B------:R-:W-:Y:S01]  /*b210*/  IMAD.MOV.U32 R0, RZ, RZ, 0x1 ;  /* 0x00000001ff007424 */ /* 0x000fe200078e00ff */
[----:B------:R-:W-:Y:S01]  /*b220*/  USHF.R.U64 UR4, UR16, UR24, UR17 ;  /* 0x0000001810047299 */ /* 0x000fe20008001211 */
[----:B------:R-:W-:Y:S01]  /*b230*/  IMAD.U32 R19, RZ, RZ, UR6 ;  /* 0x00000006ff137e24 */ /* 0x000fe2000f8e00ff */
[----:B------:R-:W-:Y:S02]  /*b240*/  ULOP3.LUT UR18, UR18, UR23, URZ, 0xc0, !UPT ;  /* 0x0000001712127292 */ /* 0x000fe4000f8ec03f */
[----:B------:R-:W-:Y:S02]  /*b250*/  UIADD3 UR5, -UR4, URZ, URZ ;  /* 0x0000003f04057290 */ /* 0x000fe4000fffe13f */
[----:B------:R-:W-:Y:S02]  /*b260*/  ULOP3.LUT UR9, UR12, UR9, URZ, 0xc0, !UPT ;  /* 0x000000090c097292 */ /* 0x000fe4000f8ec03f */
[----:B------:R-:W-:-:S02]  /*b270*/  UIMAD UR4, UR13, UR4, UR18 ;  /* 0x000000040d0472a4 */ /* 0x000fc4000f8e0212 */
[----:B------:R-:W-:Y:S02]  /*b280*/  @UP0 UIMAD UR22, UR26, UR21, UR19 ;  /* 0x000000151a1602a4 */ /* 0x000fe4000f8e0213 */
[----:B------:R-:W-:Y:S01]  /*b290*/  UIMAD UR5, UR5, UR25, UR20 ;  /* 0x00000019050572a4 */ /* 0x000fe2000f8e0214 */
[----:B------:R-:W-:Y:S02]  /*b2a0*/  ULDC UR7, c[0x0][0x610] ;  /* 0x0001840000077ab9 */ /* 0x000fe40000000800 */
[----:B------:R-:W-:Y:S02]  /*b2b0*/  UIMAD UR4, UR4, UR7, UR22 ;  /* 0x00000007040472a4 */ /* 0x000fe4000f8e0216 */
[----:B------:R-:W-:-:S04]  /*b2c0*/  UIMAD UR5, UR5, UR8, UR9 ;  /* 0x00000008050572a4 */ /* 0x000fc8000f8e0209 */
[----:B------:R-:W-:Y:S02]  /*b2d0*/  USEL UR7, UR5, UR4, !UP0 ;  /* 0x0000000405077287 */ /* 0x000fe4000c000000 */
[----:B------:R-:W-:-:S04]  /*b2e0*/  USEL UR4, UR4, UR5, !UP0 ;  /* 0x0000000504047287 */ /* 0x000fc8000c000000 */
[----:B------:R-:W-:Y:S02]  /*b2f0*/  IMAD.U32 R2, RZ, RZ, UR7 ;  /* 0x00000007ff027e24 */ /* 0x000fe4000f8e00ff */
[----:B------:R-:W-:-:S07]  /*b300*/  IMAD.U32 R18, RZ, RZ, UR4 ;  /* 0x00000004ff127e24 */ /* 0x000fce000f8e00ff */
.L_x_290:
[----:B------:R-:W-:Y:S02]  /*b310*/  LOP3.LUT P0, RZ, R0, 0xff, RZ, 0xc0, !PT ;  /* 0x000000ff00ff7812 */ /* 0x000fe4000780c0ff */
[----:B------:R-:W-:-:S11]  /*b320*/  LOP3.LUT R172, R172, 0x1, RZ, 0x3c, !PT ;  /* 0x00000001acac7812 */ /* 0x000fd600078e3cff */
[----:B------:R-:W-:Y:S05]  /*b330*/  @P0 BRA `(.L_x_293) ;  /* 0xffffff6000f80947 */ /* 0x000fea000383ffff */
[----:B------:R-:W-:Y:S05]  /*b340*/  EXIT ;  /* 0x000000000000794d */ /* 0x000fea0003800000 */
.L_x_16:
[----:B------:R-:W-:-:S08]  /*b350*/  ISETP.NE.AND P0, PT, RZ, UR6, PT ;  /* 0x00000006ff007c0c */ /* 0x000fd0000bf05270 */
[----:B-----5:R-:W0:-:S00]  /*b360*/  USETMAXREG.DEALLOC.CTAPOOL 0x28 ;  /* 0x00000028000079c8 */ /* 0x020e0000080e0500 */
[----:B------:R-:W-:Y:S05]  /*b370*/  @P0 EXIT ;  /* 0x000000000000094d */ /* 0x000fea0003800000 */
[----:B0-----:R-:W-:Y:S01]  /*b380*/  LOP3.LUT P0, RZ, R0, 0xff, RZ, 0xc0, !PT ;  /* 0x000000ff00ff7812 */ /* 0x001fe2000780c0ff */
[----:B------:R-:W-:Y:S02]  /*b390*/  IMAD.MOV.U32 R8, RZ, RZ, 0x1 ;  /* 0x00000001ff087424 */ /* 0x000fe400078e00ff */
[----:B------:R-:W-:-:S10]  /*b3a0*/  IMAD.MOV.U32 R0, RZ, RZ, RZ ;  /* 0x000000ffff007224 */ /* 0x000fd400078e00ff */
[----:B------:R-:W-:Y:S05]  /*b3b0*/  @!P0 BRA `(.L_x_294) ;  /* 0x0000000c00bc8947 */ /* 0x000fea0003800000 */
[----:B------:R-:W0:Y:S01]  /*b3c0*/  S2UR UR6, SR_CgaCtaId ;  /* 0x00000000000679c3 */ /* 0x000e220000008800 */
[----:B------:R-:W-:Y:S01]  /*b3d0*/  LOP3.LUT P0, RZ, R3, 0x1f, RZ, 0xc0, !PT ;  /* 0x0000001f03ff7812 */ /* 0x000fe2000780c0ff */
[----:B------:R-:W-:Y:S01]  /*b3e0*/  ULDC UR21, c[0x0][0x658] ;  /* 0x0001960000157ab9 */ /* 0x000fe20000000800 */
[----:B------:R-:W-:Y:S01]  /*b3f0*/  UMOV UR4, 0xffffffff ;  /* 0xffffffff00047882 */ /* 0x000fe20000000000 */
[----:B------:R-:W-:Y:S01]  /*b400*/  BSSY B0, `(.L_x_294) ;  /* 0x00000ea000007945 */ /* 0x000fe20003800000 */
[----:B------:R-:W-:Y:S01]  /*b410*/  USHF.L.U32 UR4, UR4, UR21, URZ ;  /* 0x0000001504047299 */ /* 0x000fe2000800063f */
[C---:B------:R-:W-:Y:S01]  /*b420*/  ISETP.NE.AND P3, PT, R4.reuse, RZ, PT ;  /* 0x000000ff0400720c */ /* 0x040fe20003f65270 */
[----:B------:R-:W-:Y:S01]  /*b430*/  IMAD.MOV.U32 R10, RZ, RZ, 0x1 ;  /* 0x00000001ff0a7424 */ /* 0x000fe200078e00ff */
[----:B------:R-:W-:Y:S01]  /*b440*/  ISETP.NE.OR P0, PT, R4, RZ, !P0 ;  /* 0x000000ff0400720c */ /* 0x000fe20004705670 */
[----:B------:R-:W-:Y:S01]  /*b450*/  IMAD.MOV.U32 R8, RZ, RZ, 0x1 ;  /* 0x00000001ff087424 */ /* 0x000fe200078e00ff */
[----:B------:R-:W-:Y:S01]  /*b460*/  ULDC UR13, c[0x0][0x600] ;  /* 0x00018000000d7ab9 */ /* 0x000fe20000000800 */
[----:B------:R-:W-:Y:S01]  /*b470*/  IMAD.MOV.U32 R0, RZ, RZ, RZ ;  /* 0x000000ffff007224 */ /* 0x000fe200078e00ff */
[----:B------:R-:W-:Y:S01]  /*b480*/  UMOV UR5, 0x1 ;  /* 0x0000000100057882 */ /* 0x000fe20000000000 */
[----:B------:R-:W-:-:S02]  /*b490*/  UIADD3 UR23, UR38, 0x1, URZ ;  /* 0x0000000126177890 */ /* 0x000fc4000fffe03f */
[----:B------:R-:W-:Y:S02]  /*b4a0*/  ULOP3.LUT UR29, UR39, 0x2, URZ, 0xfc, !UPT ;  /* 0x00000002271d7892 */ /* 0x000fe4000f8efc3f */
[----:B------:R-:W-:Y:S02]  /*b4b0*/  UIADD3 UR13, UR13, -0x1, URZ ;  /* 0xffffffff0d0d7890 */ /* 0x000fe4000fffe03f */
[----:B------:R-:W-:Y:S02]  /*b4c0*/  USHF.L.U32 UR21, UR5, UR21, URZ ;  /* 0x0000001505157299 */ /* 0x000fe4000800063f */
[----:B------:R-:W-:Y:S01]  /*b4d0*/  ULOP3.LUT UR22, URZ, UR4, URZ, 0x33, !UPT ;  /* 0x000000043f167292 */ /* 0x000fe2000f8e333f */
[----:B------:R-:W-:Y:S01]  /*b4e0*/  ULDC.64 UR14, c[0x0][0x198] ;  /* 0x00006600000e7ab9 */ /* 0x000fe20000000a00 */
[----:B0-----:R-:W-:-:S10]  /*b4f0*/  IMAD.U32 R9, RZ, RZ, UR6 ;  /* 0x00000006ff097e24 */ /* 0x001fd4000f8e00ff */
.L_x_306:
[----:B------:R-:W-:-:S03]  /*b500*/  UMOV UR4, 0xffffffff ;  /* 0xffffffff00047882 */ /* 0x000fc60000000000 */
[----:B------:R-:W-:Y:S05]  /*b510*/  BRA.DIV UR4, `(.L_x_295) ;  /* 0x00000012047c7947 */ /* 0x000fea000b800000 */
[----:B------:R-:W-:-:S13]  /*b520*/  ELECT P6, URZ, PT ;  /* 0x00000000003f782f */ /* 0x000fda00038c0000 */
.L_x_319:
[----:B------:R-:W0:Y:S01]  /*b530*/  LDC R3, c[0x0][0x28c] ;  /* 0x0000a300ff037b82 */ /* 0x000e220000000800 */
[----:B------:R-:W-:Y:S01]  /*b540*/  BSSY B1, `(.L_x_296) ;  /* 0x000005f000017945 */ /* 0x000fe20003800000 */
[----:B0-----:R-:W-:-:S13]  /*b550*/  ISETP.LT.OR P6, PT, R3, 0x1, !P6 ;  /* 0x000000010300780c */ /* 0x001fda00077c1670 */
[----:B------:R-:W-:Y:S05]  /*b560*/  @P6 BRA `(.L_x_297) ;  /* 0x0000000400706947 */ /* 0x000fea0003800000 */
[----:B------:R-:W-:Y:S02]  /*b570*/  IMAD R9, R18, 0x2, R9 ;  /* 0x0000000212097824 */ /* 0x000fe400078e0209 */
[----:B------:R-:W-:Y:S02]  /*b580*/  IMAD.SHL.U32 R6, R2, 0x100, RZ ;  /* 0x0000010002067824 */ /* 0x000fe400078e00ff */
[----:B------:R-:W-:Y:S02]  /*b590*/  IMAD.MOV.U32 R13, RZ, RZ, RZ ;  /* 0x000000ffff0d7224 */ /* 0x000fe400078e00ff */
[----:B------:R-:W-:Y:S02]  /*b5a0*/  IMAD.U32 R14, RZ, RZ, UR23 ;  /* 0x00000017ff0e7e24 */ /* 0x000fe4000f8e00ff */
[----:B------:R-:W-:Y:S02]  /*b5b0*/  IMAD.MOV.U32 R2, RZ, RZ, R8 ;  /* 0x000000ffff027224 */ /* 0x000fe400078e0008 */
[----:B------:R-:W-:-:S02]  /*b5c0*/  IMAD.MOV.U32 R4, RZ, RZ, R0 ;  /* 0x000000ffff047224 */ /* 0x000fc400078e0000 */
[----:B------:R-:W-:-:S07]  /*b5d0*/  IMAD.SHL.U32 R7, R9, 0x20, RZ ;  /* 0x0000002009077824 */ /* 0x000fce00078e00ff */
.L_x_301:
[----:B------:R-:W0:Y:S01]  /*b5e0*/  S2UR UR4, SR_CgaCtaId ;  /* 0x00000000000479c3 */ /* 0x000e220000008800 */
[----:B------:R-:W-:Y:S02]  /*b5f0*/  MOV R12, 0x400 ;  /* 0x00000400000c7802 */ /* 0x000fe40000000f00 */
[----:B------:R-:W-:-:S05]  /*b600*/  SHF.L.U32 R3, R2, 0x1f, RZ ;  /* 0x0000001f02037819 */ /* 0x000fca00000006ff */
[----:B------:R-:W1:Y:S01]  /*b610*/  @!P3 LDC R5, c[0x0][0x500] ;  /* 0x00014000ff05bb82 */ /* 0x000e620000000800 */
[----:B0-----:R-:W-:-:S05]  /*b620*/  IMAD.U32 R9, RZ, RZ, UR4 ;  /* 0x00000004ff097e24 */ /* 0x001fca000f8e00ff */
[----:B------:R-:W-:-:S05]  /*b630*/  LEA R11, R9, R12, 0x18 ;  /* 0x0000000c090b7211 */ /* 0x000fca00078ec0ff */
[----:B------:R-:W-:-:S04]  /*b640*/  IMAD R12, R4, 0x8, R11 ;  /* 0x00000008040c7824 */ /* 0x000fc800078e020b */
[----:B------:R-:W0:Y:S02]  /*b650*/  SYNCS.PHASECHK.TRANS64.TRYWAIT P1, [R12+URZ+0x20], R3 ;  /* 0x000020030c0075a7 */ /* 0x000e24000802017f */
[----:B01----:R-:W-:Y:S05]  /*b660*/  @!P1 BRA `(.L_x_298) ;  /* 0x0000001000489947 */ /* 0x003fea0003800000 */
.L_x_320:
[----:B------:R-:W-:Y:S01]  /*b670*/  UPRMT UR4, UR29, 0x9910, URZ ;  /* 0x000099101d047896 */ /* 0x000fe2000800003f */
[----:B------:R1:W-:Y:S03]  /*b680*/  @!P3 SYNCS.ARRIVE.TRANS64 RZ, [R12+URZ], R5 ;  /* 0x000000050cffb9a7 */ /* 0x0003e6000800003f */
[----:B------:R-:W-:-:S06]  /*b690*/  UISETP.NE.AND UP0, UPT, UR4, 0x2, UPT ;  /* 0x000000020400788c */ /* 0x000fcc000bf05270 */
[----:B------:R-:W-:-:S13]  /*b6a0*/  PLOP3.LUT P1, PT, PT, PT, UP0, 0x80, 0x0 ;  /* 0x000000000000781c */ /* 0x000fda0003f2f008 */
[----:B-1----:R-:W-:Y:S05]  /*b6b0*/  @P1 BRA `(.L_x_299) ;  /* 0x0000000000041947 */ /* 0x002fea0003800000 */
[----:B------:R-:W-:Y:S01]  /*b6c0*/  BPT.TRAP 0x1 ;  /* 0x000000040000795c */ /* 0x000fe20000300000 */
.L_x_299:
[----:B------:R-:W-:Y:S05]  /*b6d0*/  @P0 BRA `(.L_x_300) ;  /* 0x0000000000040947 */ /* 0x000fea0003800000 */
[----:B------:R-:W-:Y:S01]  /*b6e0*/  BPT.TRAP 0x1 ;  /* 0x000000040000795c */ /* 0x000fe20000300000 */
.L_x_300:
[----:B0-----:R-:W-:Y:S01]  /*b6f0*/  IMAD R3, R4, 0x8, R9 ;  /* 0x0000000804037824 */ /* 0x001fe200078e0209 */
[----:B------:R-:W-:Y:S01]  /*b700*/  R2UR UR10, R13 ;  /* 0x000000000d0a72ca */ /* 0x000fe200000e0000 */
[----:B------:R-:W-:Y:S01]  /*b710*/  UIADD3 UR30, UP0, UR14, 0xf0, URZ ;  /* 0x000000f00e1e7890 */ /* 0x000fe2000ff1e03f */
[----:B------:R-:W-:Y:S01]  /*b720*/  R2UR UR9, R12 ;  /* 0x000000000c0972ca */ /* 0x000fe200000e0000 */
[----:B------:R-:W-:Y:S01]  /*b730*/  IMAD.SHL.U32 R3, R3, 0x400, RZ ;  /* 0x0000040003037824 */ /* 0x000fe200078e00ff */
[----:B------:R-:W-:Y:S01]  /*b740*/  R2UR UR11, R7 ;  /* 0x00000000070b72ca */ /* 0x000fe200000e0000 */
[----:B------:R-:W-:Y:S01]  /*b750*/  UIADD3.X UR31, URZ, UR15, URZ, UP0, !UPT ;  /* 0x0000000f3f1f7290 */ /* 0x000fe200087fe43f */
[----:B------:R-:W-:Y:S01]  /*b760*/  R2UR UR12, R19 ;  /* 0x00000000130c72ca */ /* 0x000fe200000e0000 */
[--C-:B------:R-:W-:Y:S01]  /*b770*/  IMAD R3, R3, 0x4, R11.reuse ;  /* 0x0000000403037824 */ /* 0x100fe200078e020b */
[----:B------:R-:W-:Y:S01]  /*b780*/  R2UR UR35, R6 ;  /* 0x00000000062372ca */ /* 0x000fe200000e0000 */
[----:B------:R-:W-:Y:S01]  /*b790*/  IMAD R11, R4, 0x20000, R11 ;  /* 0x00020000040b7824 */ /* 0x000fe200078e020b */
[----:B------:R-:W-:Y:S01]  /*b7a0*/  UIADD3 UR6, UP1, UR14, 0x1f0, URZ ;  /* 0x000001f00e067890 */ /* 0x000fe2000ff3e03f */
[----:B------:R-:W-:Y:S01]  /*b7b0*/  VIADD R14, R14, 0xffffffff ;  /* 0xffffffff0e0e7836 */ /* 0x000fe20000000000 */
[----:B------:R-:W-:Y:S01]  /*b7c0*/  R2UR UR40, R3 ;  /* 0x00000000032872ca */ /* 0x000fe200000e0000 */
[----:B------:R-:W-:Y:S01]  /*b7d0*/  UIADD3 UR58, UR10, 0x20, URZ ;  /* 0x000000200a3a7890 */ /* 0x000fe2000fffe03f */
[----:B------:R-:W-:Y:S01]  /*b7e0*/  R2UR UR18, R11 ;  /* 0x000000000b1272ca */ /* 0x000fe200000e0000 */
[----:B------:R-:W-:Y:S01]  /*b7f0*/  UIADD3 UR50, UR10, 0x40, URZ ;  /* 0x000000400a327890 */ /* 0x000fe2000fffe03f */
[----:B------:R-:W-:Y:S01]  /*b800*/  ISETP.GT.AND P2, PT, R14, 0x1, PT ;  /* 0x000000010e00780c */ /* 0x000fe20003f44270 */
[----:B------:R-:W-:Y:S01]  /*b810*/  UIADD3 UR42, UR10, 0x60, URZ ;  /* 0x000000600a2a7890 */ /* 0x000fe2000fffe03f */
[----:B------:R-:W-:Y:S01]  /*b820*/  VIADD R4, R4, 0x1 ;  /* 0x0000000104047836 */ /* 0x000fe20000000000 */
[----:B------:R-:W-:Y:S01]  /*b830*/  UMOV UR46, 0x30000 ;  /* 0x00030000002e7882 */ /* 0x000fe20000000000 */
[----:B------:R-:W-:Y:S01]  /*b840*/  UMOV UR4, 0x0 ;  /* 0x0000000000047882 */ /* 0x000fe20000000000 */
[----:B------:R-:W-:Y:S01]  /*b850*/  UMOV UR5, 0x10000000 ;  /* 0x1000000000057882 */ /* 0x000fe20000000000 */
[----:B------:R-:W-:Y:S01]  /*b860*/  UIADD3.X UR7, URZ, UR15, URZ, UP1, !UPT ;  /* 0x0000000f3f077290 */ /* 0x000fe20008ffe43f */
[C---:B------:R-:W-:Y:S01]  /*b870*/  ISETP.NE.AND P1, PT, R4.reuse, 0x4, PT ;  /* 0x000000040400780c */ /* 0x040fe20003f25270 */
[----:B------:R-:W-:Y:S01]  /*b880*/  UMOV UR57, UR9 ;  /* 0x0000000900397c82 */ /* 0x000fe20008000000 */
[----:B------:R-:W-:Y:S01]  /*b890*/  UIADD3 UR8, UR40, 0x180, URZ ;  /* 0x0000018028087890 */ /* 0x000fe2000fffe03f */
[----:B------:R-:W-:Y:S01]  /*b8a0*/  VIADD R13, R13, 0x80 ;  /* 0x000000800d0d7836 */ /* 0x000fe20000000000 */
[----:B------:R-:W-:Y:S01]  /*b8b0*/  UIADD3 UR56, UR40, 0x2180, URZ ;  /* 0x0000218028387890 */ /* 0x000fe2000fffe03f */
[----:B------:R-:W-:Y:S01]  /*b8c0*/  SEL R3, RZ, 0x1, P1 ;  /* 0x00000001ff037807 */ /* 0x000fe20000800000 */
[----:B------:R-:W-:Y:S01]  /*b8d0*/  UIADD3 UR48, UR40, 0x4180, URZ ;  /* 0x0000418028307890 */ /* 0x000fe2000fffe03f */
[----:B------:R-:W-:Y:S01]  /*b8e0*/  SEL R4, R4, RZ, P1 ;  /* 0x000000ff04047207 */ /* 0x000fe20000800000 */
[----:B------:R-:W-:Y:S01]  /*b8f0*/  UIADD3 UR40, UR40, 0x6180, URZ ;  /* 0x0000618028287890 */ /* 0x000fe2000fffe03f */
[----:B------:R-:W-:Y:S01]  /*b900*/  LOP3.LUT R2, R2, R3, RZ, 0x3c, !PT ;  /* 0x0000000302027212 */ /* 0x000fe200078e3cff */
[----:B------:R-:W-:Y:S01]  /*b910*/  UIADD3 UR32, UR18, 0x20180, URZ ;  /* 0x0002018012207890 */ /* 0x000fe2000fffe03f */
[----:B------:R0:W-:Y:S01]  /*b920*/  UTMALDG.3D.MULTICAST [UR8], [UR30], UR46, desc[UR4] ;  /* 0x000004081e0073b4 */ /* 0x0001e2000801182e */
[----:B------:R-:W-:-:S02]  /*b930*/  UIADD3 UR24, UR18, 0x28180, URZ ;  /* 0x0002818012187890 */ /* 0x000fc4000fffe03f */
[----:B------:R-:W-:Y:S01]  /*b940*/  UIADD3 UR16, UR18, 0x30180, URZ ;  /* 0x0003018012107890 */ /* 0x000fe2000fffe03f */
[----:B------:R-:W-:Y:S01]  /*b950*/  UMOV UR59, UR11 ;  /* 0x0000000b003b7c82 */ /* 0x000fe20008000000 */
[----:B------:R-:W-:Y:S01]  /*b960*/  UMOV UR60, UR12 ;  /* 0x0000000c003c7c82 */ /* 0x000fe20008000000 */
[----:B------:R-:W-:Y:S01]  /*b970*/  UMOV UR49, UR9 ;  /* 0x0000000900317c82 */ /* 0x000fe20008000000 */
[----:B------:R-:W-:Y:S01]  /*b980*/  UMOV UR51, UR11 ;  /* 0x0000000b00337c82 */ /* 0x000fe20008000000 */
[----:B------:R-:W-:Y:S01]  /*b990*/  UMOV UR52, UR12 ;  /* 0x0000000c00347c82 */ /* 0x000fe20008000000 */
[----:B------:R-:W-:Y:S01]  /*b9a0*/  UMOV UR41, UR9 ;  /* 0x0000000900297c82 */ /* 0x000fe20008000000 */
[----:B------:R-:W-:Y:S01]  /*b9b0*/  UMOV UR44, UR12 ;  /* 0x0000000c002c7c82 */ /* 0x000fe20008000000 */
[----:B------:R-:W-:Y:S01]  /*b9c0*/  UMOV UR43, UR11 ;  /* 0x0000000b002b7c82 */ /* 0x000fe20008000000 */
[----:B------:R1:W-:Y:S01]  /*b9d0*/  UTMALDG.3D.MULTICAST [UR56], [UR30], UR46, desc[UR4] ;  /* 0x000004381e0073b4 */ /* 0x0003e2000801182e */
        /* <DEDUP_REMOVED lines=11> */
[----:B0-----:R-:W-:Y:S01]  /*ba90*/  UIADD3 UR8, UR18, 0x38180, URZ ;  /* 0x0003818012087890 */ /* 0x001fe2000fffe03f */
[----:B------:R-:W-:Y:S01]  /*baa0*/  UMOV UR11, UR35 ;  /* 0x00000023000b7c82 */ /* 0x000fe20008000000 */
[----:B------:R1:W-:Y:S01]  /*bab0*/  UTMALDG.3D.MULTICAST [UR40], [UR30], UR46, desc[UR4] ;  /* 0x000004281e0073b4 */ /* 0x0003e2000801182e */
[----:B------:R-:W-:Y:S01]  /*bac0*/  UMOV UR18, UR50 ;  /* 0x0000003200127c82 */ /* 0x000fe20008000000 */
[----:B------:R-:W-:Y:S01]  /*bad0*/  UMOV UR10, UR42 ;  /* 0x0000002a000a7c82 */ /* 0x000fe20008000000 */
[----:B------:R1:W-:Y:S01]  /*bae0*/  UTMALDG.3D [UR32], [UR6], desc[UR4] ;  /* 0x00000420060075b4 */ /* 0x0003e20008011000 */
[----:B------:R1:W-:Y:S01]  /*baf0*/  UTMALDG.3D [UR24], [UR6], desc[UR4] ;  /* 0x00000418060075b4 */ /* 0x0003e20008011000 */
[----:B------:R1:W-:Y:S02]  /*bb00*/  UTMALDG.3D [UR16], [UR6], desc[UR4] ;  /* 0x00000410060075b4 */ /* 0x0003e40008011000 */
[----:B------:R1:W-:Y:S02]  /*bb10*/  UTMALDG.3D [UR8], [UR6], desc[UR4] ;  /* 0x00000408060075b4 */ /* 0x0003e40008011000 */
[----:B-1----:R-:W-:Y:S05]  /*bb20*/  @P2 BRA `(.L_x_301) ;  /* 0xfffffff800ac2947 */ /* 0x002fea000383ffff */
.L_x_297:
[----:B------:R-:W-:Y:S05]  /*bb30*/  BSYNC B1 ;  /* 0x0000000000017941 */ /* 0x000fea0003800000 */
.L_x_296:
[----:B------:R-:W-:Y:S01]  /*bb40*/  LOP3.LUT P4, RZ, R10, 0xff, RZ, 0xc0, !PT ;  /* 0x000000ff0aff7812 */ /* 0x000fe2000788c0ff */
[----:B------:R-:W-:Y:S01]  /*bb50*/  VIADD R0, R0, UR38 ;  /* 0x0000002600007c36 */ /* 0x000fe20008000000 */
[----:B------:R-:W-:Y:S01]  /*bb60*/  ULDC.64 UR4, c[0x0][0x650] ;  /* 0x0001940000047ab9 */ /* 0x000fe20000000a00 */
[----:B------:R-:W-:Y:S01]  /*bb70*/  IMAD.U32 R3, RZ, RZ, UR38 ;  /* 0x00000026ff037e24 */ /* 0x000fe2000f8e00ff */
[----:B------:R-:W-:Y:S01]  /*bb80*/  BSSY B1, `(.L_x_302) ;  /* 0x000006f000017945 */ /* 0x000fe20003800000 */
[----:B------:R-:W-:Y:S01]  /*bb90*/  IMAD.MOV.U32 R18, RZ, RZ, -0x1 ;  /* 0xffffffffff127424 */ /* 0x000fe200078e00ff */
[----:B------:R-:W-:Y:S01]  /*bba0*/  SHF.R.U32.HI R2, RZ, 0x2, R0 ;  /* 0x00000002ff027819 */ /* 0x000fe20000011600 */
[----:B------:R-:W-:Y:S01]  /*bbb0*/  IMAD.MOV.U32 R19, RZ, RZ, -0x1 ;  /* 0xffffffffff137424 */ /* 0x000fe200078e00ff */
[----:B------:R-:W-:Y:S02]  /*bbc0*/  ISETP.GT.U32.AND P1, PT, R0, 0x3, PT ;  /* 0x000000030000780c */ /* 0x000fe40003f24070 */
[----:B------:R-:W-:-:S02]  /*bbd0*/  LOP3.LUT R2, R2, 0x1, RZ, 0xc0, !PT ;  /* 0x0000000102027812 */ /* 0x000fc400078ec0ff */
[C---:B------:R-:W-:Y:S01]  /*bbe0*/  ISETP.LT.U32.AND P1, PT, R3.reuse, 0x4, P1 ;  /* 0x000000040300780c */ /* 0x040fe20000f21070 */
[----:B------:R-:W0:Y:S01]  /*bbf0*/  @P4 S2R R9, SR_CgaCtaId ;  /* 0x0000000000094919 */ /* 0x000e220000008800 */
[----:B------:R-:W-:Y:S02]  /*bc00*/  @P4 MOV R4, 0x400 ;  /* 0x0000040000044802 */ /* 0x000fe40000000f00 */
[----:B------:R-:W-:Y:S02]  /*bc10*/  ISETP.NE.U32.AND P2, PT, R2, 0x1, PT ;  /* 0x000000010200780c */ /* 0x000fe40003f45070 */
[----:B------:R-:W-:Y:S02]  /*bc20*/  LOP3.LUT R0, R0, 0x3, RZ, 0xc0, !PT ;  /* 0x0000000300007812 */ /* 0x000fe400078ec0ff */
[----:B------:R-:W-:Y:S02]  /*bc30*/  ISETP.GT.U32.AND P2, PT, R3, 0x3, !P2 ;  /* 0x000000030300780c */ /* 0x000fe40005744070 */
[----:B------:R-:W-:-:S02]  /*bc40*/  SEL R3, RZ, 0x1, !P1 ;  /* 0x00000001ff037807 */ /* 0x000fc40004800000 */
[----:B------:R-:W-:Y:S02]  /*bc50*/  SEL R2, RZ, 0x1, !P2 ;  /* 0x00000001ff027807 */ /* 0x000fe40005000000 */
[----:B------:R-:W-:Y:S02]  /*bc60*/  PRMT R10, RZ, 0x7610, R10 ;  /* 0x00007610ff0a7816 */ /* 0x000fe4000000000a */
[--C-:B------:R-:W-:Y:S01]  /*bc70*/  LOP3.LUT R8, R2, R8, R3.reuse, 0x96, !PT ;  /* 0x0000000802087212 */ /* 0x100fe200078e9603 */
[----:B------:R-:W-:Y:S01]  /*bc80*/  IMAD.MOV.U32 R2, RZ, RZ, -0x1 ;  /* 0xffffffffff027424 */ /* 0x000fe200078e00ff */
[----:B------:R-:W-:Y:S02]  /*bc90*/  PRMT R3, RZ, 0x7610, R3 ;  /* 0x00007610ff037816 */ /* 0x000fe40000000003 */
[----:B0-----:R-:W-:-:S04]  /*bca0*/  @P4 LEA R4, R9, R4, 0x18 ;  /* 0x0000000409044211 */ /* 0x001fc800078ec0ff */
[----:B------:R0:W-:Y:S01]  /*bcb0*/  @P4 SYNCS.ARRIVE.TRANS64.A1T0 RZ, [R4+URZ+0x78], RZ ;  /* 0x000078ff04ff49a7 */ /* 0x0001e2000810003f */
[----:B------:R-:W-:-:S04]  /*bcc0*/  IADD3 R16, P4, R16, UR54, RZ ;  /* 0x0000003610107c10 */ /* 0x000fc8000ff9e0ff */
[----:B------:R-:W-:Y:S02]  /*bcd0*/  IADD3.X R17, R17, UR37, RZ, P4, !PT ;  /* 0x0000002511117c10 */ /* 0x000fe4000a7fe4ff */
[----:B------:R-:W-:-:S04]  /*bce0*/  ISETP.GE.U32.AND P4, PT, R16, UR4, PT ;  /* 0x0000000410007c0c */ /* 0x000fc8000bf86070 */
[----:B------:R-:W-:-:S13]  /*bcf0*/  ISETP.GE.U32.AND.EX P1, PT, R17, UR5, PT, P4 ;  /* 0x0000000511007c0c */ /* 0x000fda000bf26140 */
[----:B0-----:R-:W-:Y:S05]  /*bd00*/  @P1 BRA `(.L_x_303) ;  /* 0x0000000400581947 */ /* 0x001fea0003800000 */
[----:B------:R-:W0:Y:S01]  /*bd10*/  S2UR UR4, SR_CTAID.X ;  /* 0x00000000000479c3 */ /* 0x000e220000002500 */
[----:B------:R-:W-:Y:S01]  /*bd20*/  ULDC.64 UR6, c[0x0][0x628] ;  /* 0x00018a0000067ab9 */ /* 0x000fe20000000a00 */
[----:B------:R-:W-:Y:S01]  /*bd30*/  ULDC UR5, c[0x0][0x150] ;  /* 0x0000540000057ab9 */ /* 0x000fe20000000800 */
[----:B------:R-:W-:Y:S01]  /*bd40*/  ISETP.NE.U32.AND P1, PT, RZ, UR6, PT ;  /* 0x00000006ff007c0c */ /* 0x000fe2000bf25070 */
[----:B------:R-:W-:Y:S01]  /*bd50*/  ULDC UR8, c[0x0][0x630] ;  /* 0x00018c0000087ab9 */ /* 0x000fe20000000800 */
[----:B------:R-:W-:Y:S01]  /*bd60*/  ULDC UR10, c[0x0][0x154] ;  /* 0x00005500000a7ab9 */ /* 0x000fe20000000800 */
[----:B------:R-:W-:Y:S01]  /*bd70*/  IMAD.MOV.U32 R2, RZ, RZ, R16 ;  /* 0x000000ffff027224 */ /* 0x000fe200078e0010 */
[----:B------:R-:W-:Y:S01]  /*bd80*/  ISETP.NE.AND.EX P1, PT, RZ, UR7, PT, P1 ;  /* 0x00000007ff007c0c */ /* 0x000fe2000bf25310 */
[----:B------:R-:W1:Y:S01]  /*bd90*/  S2UR UR9, SR_CTAID.Y ;  /* 0x00000000000979c3 */ /* 0x000e620000002600 */
[----:B0-----:R-:W-:-:S05]  /*bda0*/  I2FP.F32.U32 R3, UR4 ;  /* 0x0000000400037c45 */ /* 0x001fca0008201000 */
[----:B------:R-:W-:Y:S01]  /*bdb0*/  FMUL R12, R3, UR5 ;  /* 0x00000005030c7c20 */ /* 0x000fe20008400000 */
[----:B------:R-:W-:-:S05]  /*bdc0*/  IMAD.MOV.U32 R3, RZ, RZ, R17 ;  /* 0x000000ffff037224 */ /* 0x000fca00078e0011 */
[----:B------:R-:W-:Y:S05]  /*bdd0*/  @!P1 BRA `(.L_x_304) ;  /* 0x0000000000289947 */ /* 0x000fea0003800000 */
[----:B------:R-:W-:Y:S02]  /*bde0*/  ULDC UR5, c[0x0][0x634] ;  /* 0x00018d0000057ab9 */ /* 0x000fe40000000800 */
[----:B------:R-:W-:-:S05]  /*bdf0*/  IADD3 R7, P1, R16, UR5, RZ ;  /* 0x0000000510077c10 */ /* 0x000fca000ff3e0ff */
[----:B------:R-:W-:-:S04]  /*be00*/  IMAD.X R11, RZ, RZ, R17, P1 ;  /* 0x000000ffff0b7224 */ /* 0x000fc800008e0611 */
[----:B------:R-:W-:-:S04]  /*be10*/  IMAD.WIDE.U32 R4, R11, UR6, RZ ;  /* 0x000000060b047c25 */ /* 0x000fc8000f8e00ff */
[----:B------:R-:W-:-:S04]  /*be20*/  IMAD.WIDE.U32 R4, P1, R7, UR7, R4 ;  /* 0x0000000707047c25 */ /* 0x000fc8000f820004 */
[----:B------:R-:W-:-:S04]  /*be30*/  IMAD.WIDE.U32 R6, R7, UR6, RZ ;  /* 0x0000000607067c25 */ /* 0x000fc8000f8e00ff */
[----:B------:R-:W-:Y:S01]  /*be40*/  IMAD.X R3, RZ, RZ, RZ, P1 ;  /* 0x000000ffff037224 */ /* 0x000fe200008e06ff */
[----:B------:R-:W-:Y:S01]  /*be50*/  IADD3 RZ, P1, R7, R4, RZ ;  /* 0x0000000407ff7210 */ /* 0x000fe20007f3e0ff */
[----:B------:R-:W-:-:S04]  /*be60*/  IMAD.MOV.U32 R2, RZ, RZ, R5 ;  /* 0x000000ffff027224 */ /* 0x000fc800078e0005 */
[----:B------:R-:W-:-:S08]  /*be70*/  IMAD.WIDE.U32.X R2, R11, UR7, R2, P1 ;  /* 0x000000070b027c25 */ /* 0x000fd000088e0402 */
.L_x_304:
[--C-:B------:R-:W-:Y:S01]  /*be80*/  SHF.R.U64 R19, R2, UR8, R3.reuse ;  /* 0x0000000802137c19 */ /* 0x100fe20008001203 */
[----:B------:R-:W0:Y:S01]  /*be90*/  F2I.U32.TRUNC.NTZ R12, R12 ;  /* 0x0000000c000c7305 */ /* 0x000e22000020f000 */
[----:B------:R-:W-:Y:S01]  /*bea0*/  SHF.R.U32.HI R2, RZ, UR8, R3 ;  /* 0x00000008ff027c19 */ /* 0x000fe20008011603 */
[----:B------:R-:W-:Y:S01]  /*beb0*/  ULDC.64 UR6, c[0x0][0x620] ;  /* 0x0001880000067ab9 */ /* 0x000fe20000000a00 */
[----:B------:R-:W-:Y:S01]  /*bec0*/  IADD3 R5, P1, RZ, -R19, RZ ;  /* 0x80000013ff057210 */ /* 0x000fe20007f3e0ff */
[----:B------:R-:W2:Y:S01]  /*bed0*/  LDC R11, c[0x0][0x610] ;  /* 0x00018400ff0b7b82 */ /* 0x000ea20000000800 */
[----:B-1----:R-:W-:Y:S01]  /*bee0*/  I2FP.F32.U32 R4, UR9 ;  /* 0x0000000900047c45 */ /* 0x002fe20008201000 */
[----:B------:R-:W-:Y:S01]  /*bef0*/  ULDC UR8, c[0x0][0x658] ;  /* 0x0001960000087ab9 */ /* 0x000fe20000000800 */
[----:B------:R-:W-:Y:S01]  /*bf00*/  ULDC UR12, c[0x0][0x648] ;  /* 0x00019200000c7ab9 */ /* 0x000fe20000000800 */
[----:B------:R-:W-:Y:S02]  /*bf10*/  IMAD.X R2, RZ, RZ, ~R2, P1 ;  /* 0x000000ffff027224 */ /* 0x000fe400008e0e02 */
[----:B------:R-:W-:Y:S01]  /*bf20*/  FMUL R6, R4, UR10 ;  /* 0x0000000a04067c20 */ /* 0x000fe20008400000 */
[----:B------:R-:W-:Y:S01]  /*bf30*/  ULDC.64 UR10, c[0x0][0x640] ;  /* 0x00019000000a7ab9 */ /* 0x000fe20000000a00 */
[----:B------:R-:W-:Y:S01]  /*bf40*/  IMAD R4, R2, UR6, RZ ;  /* 0x0000000602047c24 */ /* 0x000fe2000f8e02ff */
[----:B------:R-:W-:Y:S01]  /*bf50*/  ISETP.NE.U32.AND P1, PT, RZ, UR10, PT ;  /* 0x0000000aff007c0c */ /* 0x000fe2000bf25070 */
[C---:B------:R-:W-:Y:S01]  /*bf60*/  IMAD.WIDE.U32 R2, R5.reuse, UR6, R16 ;  /* 0x0000000605027c25 */ /* 0x040fe2000f8e0010 */
[----:B0-----:R-:W-:Y:S01]  /*bf70*/  R2UR UR5, R12 ;  /* 0x000000000c0572ca */ /* 0x001fe200000e0000 */
[----:B------:R-:W0:Y:S01]  /*bf80*/  F2I.U32.TRUNC.NTZ R6, R6 ;  /* 0x0000000600067305 */ /* 0x000e22000020f000 */
[----:B------:R-:W-:Y:S01]  /*bf90*/  ULDC UR6, c[0x0][0x618] ;  /* 0x0001860000067ab9 */ /* 0x000fe20000000800 */
[----:B------:R-:W-:Y:S01]  /*bfa0*/  IMAD R5, R5, UR7, R4 ;  /* 0x0000000705057c24 */ /* 0x000fe2000f8e0204 */
[----:B------:R-:W-:-:S03]  /*bfb0*/  ISETP.NE.AND.EX P1, PT, RZ, UR11, PT, P1 ;  /* 0x0000000bff007c0c */ /* 0x000fc6000bf25310 */
[----:B------:R-:W-:-:S05]  /*bfc0*/  IMAD.IADD R3, R3, 0x1, R5 ;  /* 0x0000000103037824 */ /* 0x000fca00078e0205 */
[--C-:B------:R-:W-:Y:S02]  /*bfd0*/  SHF.R.U64 R12, R2, UR6, R3.reuse ;  /* 0x00000006020c7c19 */ /* 0x100fe40008001203 */
[----:B------:R-:W-:Y:S01]  /*bfe0*/  SHF.R.U32.HI R3, RZ, UR6, R3 ;  /* 0x00000006ff037c19 */ /* 0x000fe20008011603 */
[----:B------:R-:W-:Y:S01]  /*bff0*/  ULDC UR6, c[0x0][0x608] ;  /* 0x0001820000067ab9 */ /* 0x000fe20000000800 */
[----:B0-----:R-:W-:Y:S02]  /*c000*/  R2UR UR7, R6 ;  /* 0x00000000060772ca */ /* 0x001fe400000e0000 */
[--C-:B------:R-:W-:Y:S02]  /*c010*/  SHF.R.U64 R14, R12, UR6, R3.reuse ;  /* 0x000000060c0e7c19 */ /* 0x100fe40008001203 */
[----:B------:R-:W-:Y:S01]  /*c020*/  SHF.R.U32.HI R3, RZ, UR6, R3 ;  /* 0x00000006ff037c19 */ /* 0x000fe20008011603 */
[----:B------:R-:W-:-:S03]  /*c030*/  UIADD3 UR6, -UR5, URZ, URZ ;  /* 0x0000003f05067290 */ /* 0x000fc6000fffe13f */
[--C-:B------:R-:W-:Y:S01]  /*c040*/  SHF.R.U64 R18, R14, UR8, R3.reuse ;  /* 0x000000080e127c19 */ /* 0x100fe20008001203 */
[----:B------:R-:W-:Y:S01]  /*c050*/  ULDC UR5, c[0x0][0x144] ;  /* 0x0000510000057ab9 */ /* 0x000fe20000000800 */
[----:B------:R-:W-:-:S03]  /*c060*/  SHF.R.U32.HI R3, RZ, UR8, R3 ;  /* 0x00000008ff037c19 */ /* 0x000fc60008011603 */
[----:B------:R-:W-:Y:S01]  /*c070*/  IMAD.MOV.U32 R2, RZ, RZ, R18 ;  /* 0x000000ffff027224 */ /* 0x000fe200078e0012 */
[----:B------:R-:W-:Y:S06]  /*c080*/  @!P1 BRA `(.L_x_305) ;  /* 0x0000000000289947 */ /* 0x000fec0003800000 */
        /* <DEDUP_REMOVED lines=10> */
.L_x_305:
[----:B------:R-:W-:Y:S01]  /*c130*/  UISETP.NE.AND UP0, UPT, UR45, URZ, UPT ;  /* 0x0000003f2d00728c */ /* 0x000fe2000bf05270 */
[----:B------:R-:W-:Y:S01]  /*c140*/  SHF.R.U64 R3, R2, UR12, R3 ;  /* 0x0000000c02037c19 */ /* 0x000fe20008001203 */
[----:B------:R-:W-:Y:S01]  /*c150*/  UIADD3 UR7, -UR7, URZ, URZ ;  /* 0x0000003f07077290 */ /* 0x000fe2000fffe13f */
[----:B------:R-:W-:Y:S01]  /*c160*/  LOP3.LUT R2, R14, UR22, RZ, 0xc0, !PT ;  /* 0x000000160e027c12 */ /* 0x000fe2000f8ec0ff */
[----:B------:R-:W-:Y:S02]  /*c170*/  UIMAD UR4, UR5, UR6, UR4 ;  /* 0x00000006050472a4 */ /* 0x000fe4000f8e0204 */
[----:B------:R-:W-:Y:S01]  /*c180*/  IMAD.MOV R5, RZ, RZ, -R3 ;  /* 0x000000ffff057224 */ /* 0x000fe200078e0a03 */
[----:B------:R-:W-:Y:S01]  /*c190*/  ULDC UR5, c[0x0][0x148] ;  /* 0x0000520000057ab9 */ /* 0x000fe20000000800 */
[----:B------:R-:W-:Y:S01]  /*c1a0*/  IMAD R4, R3, UR21, R2 ;  /* 0x0000001503047c24 */ /* 0x000fe2000f8e0202 */
[----:B------:R-:W-:Y:S02]  /*c1b0*/  LOP3.LUT R3, R12, UR13, RZ, 0xc0, !PT ;  /* 0x0000000d0c037c12 */ /* 0x000fe4000f8ec0ff */
[----:B------:R-:W-:Y:S01]  /*c1c0*/  @UP0 UIMAD UR4, UR5, UR7, UR9 ;  /* 0x00000007050402a4 */ /* 0x000fe2000f8e0209 */
[----:B------:R-:W-:-:S02]  /*c1d0*/  PLOP3.LUT P1, PT, PT, PT, UP0, 0x80, 0x0 ;  /* 0x000000000000781c */ /* 0x000fc40003f2f008 */
[----:B------:R-:W-:Y:S02]  /*c1e0*/  ULDC UR5, c[0x0][0x638] ;  /* 0x00018e0000057ab9 */ /* 0x000fe40000000800 */
[----:B------:R-:W-:Y:S02]  /*c1f0*/  IMAD R2, R5, UR5, R18 ;  /* 0x0000000505027c24 */ /* 0x000fe4000f8e0212 */
[----:B--2---:R-:W-:Y:S01]  /*c200*/  IMAD R11, R4, R11, UR4 ;  /* 0x00000004040b7e24 */ /* 0x004fe2000f8e020b */
[----:B------:R-:W-:Y:S01]  /*c210*/  ULDC UR4, c[0x0][0x600] ;  /* 0x0001800000047ab9 */ /* 0x000fe20000000800 */
[----:B------:R-:W-:Y:S02]  /*c220*/  IMAD.MOV.U32 R4, RZ, RZ, 0x1 ;  /* 0x00000001ff047424 */ /* 0x000fe400078e00ff */
[----:B------:R-:W-:-:S03]  /*c230*/  IMAD R18, R2, UR4, R3 ;  /* 0x0000000402127c24 */ /* 0x000fc6000f8e0203 */
[----:B------:R-:W-:Y:S02]  /*c240*/  PRMT R3, R4, 0x7610, R3 ;  /* 0x0000761004037816 */ /* 0x000fe40000000003 */
[----:B------:R-:W-:Y:S02]  /*c250*/  SEL R2, R18, R11, !P1 ;  /* 0x0000000b12027207 */ /* 0x000fe40004800000 */
[----:B------:R-:W-:-:S07]  /*c260*/  SEL R18, R11, R18, !P1 ;  /* 0x000000120b127207 */ /* 0x000fce0004800000 */
.L_x_303:
[----:B------:R-:W-:Y:S05]  /*c270*/  BSYNC B1 ;  /* 0x0000000000017941 */ /* 0x000fea0003800000 */
.L_x_302:
[----:B------:R-:W-:-:S13]  /*c280*/  LOP3.LUT P1, RZ, R3, 0xff, RZ, 0xc0, !PT ;  /* 0x000000ff03ff7812 */ /* 0x000fda000782c0ff */
[----:B------:R-:W-:Y:S05]  /*c290*/  @P1 BRA `(.L_x_306) ;  /* 0xfffffff000981947 */ /* 0x000fea000383ffff */
[----:B------:R-:W-:Y:S05]  /*c2a0*/  BSYNC B0 ;  /* 0x0000000000007941 */ /* 0x000fea0003800000 */
.L_x_294:
[----:B------:R-:W-:-:S03]  /*c2b0*/  UMOV UR4, 0xffffffff ;  /* 0xffffffff00047882 */ /* 0x000fc60000000000 */
[----:B------:R-:W-:Y:S05]  /*c2c0*/  BRA.DIV UR4, `(.L_x_307) ;  /* 0x0000000604447947 */ /* 0x000fea000b800000 */
[----:B------:R-:W-:-:S13]  /*c2d0*/  ELECT P6, URZ, PT ;  /* 0x00000000003f782f */ /* 0x000fda00038c0000 */
.L_x_323:
[----:B------:R-:W-:Y:S04]  /*c2e0*/  BSSY B0, `(.L_x_308) ;  /* 0x000002c000007945 */ /* 0x000fe80003800000 */
[----:B------:R-:W-:Y:S05]  /*c2f0*/  @!P6 BRA `(.L_x_309) ;  /* 0x0000000000a8e947 */ /* 0x000fea0003800000 */
[----:B------:R-:W-:-:S04]  /*c300*/  ULOP3.LUT UR4, UR39, 0x2, URZ, 0xfc, !UPT ;  /* 0x0000000227047892 */ /* 0x000fc8000f8efc3f */
[----:B------:R-:W-:-:S06]  /*c310*/  UISETP.NE.AND UP0, UPT, UR4, 0x3, UPT ;  /* 0x000000030400788c */ /* 0x000fcc000bf05270 */
[----:B------:R-:W-:-:S13]  /*c320*/  PLOP3.LUT P0, PT, PT, PT, UP0, 0x80, 0x0 ;  /* 0x000000000000781c */ /* 0x000fda0003f0f008 */
[----:B------:R-:W-:Y:S05]  /*c330*/  @!P0 BRA `(.L_x_310) ;  /* 0x0000000000048947 */ /* 0x000fea0003800000 */
[----:B------:R-:W-:Y:S01]  /*c340*/  BPT.TRAP 0x1 ;  /* 0x000000040000795c */ /* 0x000fe20000300000 */
.L_x_310:
[----:B------:R-:W0:Y:S01]  /*c350*/  S2R R3, SR_CgaCtaId ;  /* 0x0000000000037919 */ /* 0x000e220000008800 */
[----:B------:R-:W-:-:S04]  /*c360*/  MOV R2, 0x400 ;  /* 0x0000040000027802 */ /* 0x000fc80000000f00 */
[----:B0-----:R-:W-:Y:S02]  /*c370*/  LEA R3, R3, R2, 0x18 ;  /* 0x0000000203037211 */ /* 0x001fe400078ec0ff */
[----:B------:R-:W-:-:S03]  /*c380*/  SHF.L.U32 R2, R8, 0x1f, RZ ;  /* 0x0000001f08027819 */ /* 0x000fc600000006ff */
[----:B------:R-:W-:-:S04]  /*c390*/  VIADD R3, R3, 0x20 ;  /* 0x0000002003037836 */ /* 0x000fc80000000000 */
[C---:B------:R-:W-:Y:S02]  /*c3a0*/  IMAD R7, R0.reuse, 0x8, R3 ;  /* 0x0000000800077824 */ /* 0x040fe400078e0203 */
[----:B------:R-:W-:Y:S02]  /*c3b0*/  VIADD R0, R0, 0x1 ;  /* 0x0000000100007836 */ /* 0x000fe40000000000 */
[----:B------:R-:W0:Y:S03]  /*c3c0*/  SYNCS.PHASECHK.TRANS64.TRYWAIT P0, [R7+URZ], R2 ;  /* 0x00000002070075a7 */ /* 0x000e26000800017f */
[----:B------:R-:W-:-:S04]  /*c3d0*/  ISETP.NE.AND P1, PT, R0, 0x4, PT ;  /* 0x000000040000780c */ /* 0x000fc80003f25270 */
[----:B------:R-:W-:Y:S02]  /*c3e0*/  SEL R5, RZ, 0x1, P1 ;  /* 0x00000001ff057807 */ /* 0x000fe40000800000 */
[----:B------:R-:W-:Y:S02]  /*c3f0*/  SEL R0, R0, RZ, P1 ;  /* 0x000000ff00007207 */ /* 0x000fe40000800000 */
[----:B------:R-:W-:-:S03]  /*c400*/  LOP3.LUT R5, R8, R5, RZ, 0x3c, !PT ;  /* 0x0000000508057212 */ /* 0x000fc600078e3cff */
[----:B------:R-:W-:Y:S01]  /*c410*/  IMAD R9, R0, 0x8, R3 ;  /* 0x0000000800097824 */ /* 0x000fe200078e0203 */
[----:B------:R-:W-:Y:S01]  /*c420*/  SHF.L.U32 R4, R5, 0x1f, RZ ;  /* 0x0000001f05047819 */ /* 0x000fe200000006ff */
[----:B0-----:R-:W-:Y:S06]  /*c430*/  @!P0 BRA `(.L_x_311) ;  /* 0x0000000400088947 */ /* 0x001fec0003800000 */
.L_x_324:
[----:B------:R-:W1:Y:S01]  /*c440*/  SYNCS.PHASECHK.TRANS64.TRYWAIT P0, [R9+URZ], R4 ;  /* 0x00000004090075a7 */ /* 0x000e62000800017f */
[----:B------:R-:W-:-:S05]  /*c450*/  VIADD R0, R0, 0x1 ;  /* 0x0000000100007836 */ /* 0x000fca0000000000 */
[----:B------:R-:W-:-:S04]  /*c460*/  ISETP.NE.AND P1, PT, R0, 0x4, PT ;  /* 0x000000040000780c */ /* 0x000fc80003f25270 */
[----:B0-----:R-:W-:Y:S02]  /*c470*/  SEL R2, RZ, 0x1, P1 ;  /* 0x00000001ff027807 */ /* 0x001fe40000800000 */
[----:B------:R-:W-:Y:S02]  /*c480*/  SEL R0, R0, RZ, P1 ;  /* 0x000000ff00007207 */ /* 0x000fe40000800000 */
[----:B------:R-:W-:-:S03]  /*c490*/  LOP3.LUT R7, R5, R2, RZ, 0x3c, !PT ;  /* 0x0000000205077212 */ /* 0x000fc600078e3cff */
[----:B------:R-:W-:Y:S01]  /*c4a0*/  IMAD R6, R0, 0x8, R3 ;  /* 0x0000000800067824 */ /* 0x000fe200078e0203 */
[----:B------:R-:W-:Y:S01]  /*c4b0*/  SHF.L.U32 R5, R7, 0x1f, RZ ;  /* 0x0000001f07057819 */ /* 0x000fe200000006ff */
[----:B-1----:R-:W-:Y:S06]  /*c4c0*/  @!P0 BRA `(.L_x_312) ;  /* 0x0000000000f88947 */ /* 0x002fec0003800000 */
.L_x_325:
[----:B------:R-:W1:Y:S01]  /*c4d0*/  SYNCS.PHASECHK.TRANS64.TRYWAIT P0, [R6+URZ], R5 ;  /* 0x00000005060075a7 */ /* 0x000e62000800017f */
[----:B------:R-:W-:-:S05]  /*c4e0*/  VIADD R0, R0, 0x1 ;  /* 0x0000000100007836 */ /* 0x000fca0000000000 */
[----:B------:R-:W-:-:S04]  /*c4f0*/  ISETP.NE.AND P1, PT, R0, 0x4, PT ;  /* 0x000000040000780c */ /* 0x000fc80003f25270 */
[----:B------:R-:W-:Y:S02]  /*c500*/  SEL R2, RZ, 0x1, P1 ;  /* 0x00000001ff027807 */ /* 0x000fe40000800000 */
[----:B------:R-:W-:Y:S02]  /*c510*/  SEL R0, R0, RZ, P1 ;  /* 0x000000ff00007207 */ /* 0x000fe40000800000 */
[----:B------:R-:W-:Y:S01]  /*c520*/  LOP3.LUT R2, R7, R2, RZ, 0x3c, !PT ;  /* 0x0000000207027212 */ /* 0x000fe200078e3cff */
[----:B-1----:R-:W-:Y:S06]  /*c530*/  @!P0 BRA `(.L_x_313) ;  /* 0x0000000000f08947 */ /* 0x002fec0003800000 */
.L_x_326:
[----:B------:R-:W-:Y:S01]  /*c540*/  IMAD R3, R0, 0x8, R3 ;  /* 0x0000000800037824 */ /* 0x000fe200078e0203 */
[----:B------:R-:W-:-:S07]  /*c550*/  SHF.L.U32 R0, R2, 0x1f, RZ ;  /* 0x0000001f02007819 */ /* 0x000fce00000006ff */
.L_x_314:
[----:B--2---:R2:W3:Y:S02]  /*c560*/  SYNCS.PHASECHK.TRANS64.TRYWAIT P0, [R3+URZ], R0 ;  /* 0x00000000030075a7 */ /* 0x0044e4000800017f */
[----:B---3--:R-:W-:Y:S05]  /*c570*/  @!P0 NANOSLEEP.SYNCS 0x989680 ;  /* 0x009896800000895d */ /* 0x008fea0003900000 */
[----:B------:R-:W3:Y:S02]  /*c580*/  @!P0 SYNCS.PHASECHK.TRANS64 P0, [R3+URZ], R0 ;  /* 0x00000000030085a7 */ /* 0x000ee4000800007f */
[----:B---3--:R-:W-:Y:S05]  /*c590*/  @!P0 BRA `(.L_x_314) ;  /* 0xfffffffc00f08947 */ /* 0x008fea000383ffff */
.L_x_309:
[----:B------:R-:W-:Y:S05]  /*c5a0*/  BSYNC B0 ;  /* 0x0000000000007941 */ /* 0x000fea0003800000 */
.L_x_308:
[----:B------:R-:W-:Y:S05]  /*c5b0*/  EXIT ;  /* 0x000000000000794d */ /* 0x000fea0003800000 */
.L_x_18:
[----:B0-----:R0:W1:Y:S02]  /*c5c0*/  SYNCS.PHASECHK.TRANS64.TRYWAIT P0, [R158+URZ], R3 ;  /* 0x000000039e0075a7 */ /* 0x001064000800017f */
[----:B-1----:R-:W-:Y:S05]  /*c5d0*/  @!P0 NANOSLEEP.SYNCS 0x989680 ;  /* 0x009896800000895d */ /* 0x002fea0003900000 */
[----:B------:R-:W1:Y:S02]  /*c5e0*/  @!P0 SYNCS.PHASECHK.TRANS64 P0, [R158+URZ], R3 ;  /* 0x000000039e0085a7 */ /* 0x000e64000800007f */
[----:B-1----:R-:W-:Y:S05]  /*c5f0*/  @!P0 BRA `(.L_x_18) ;  /* 0xfffffffc00f08947 */ /* 0x002fea000383ffff */
[----:B------:R-:W-:Y:S05]  /*c600*/  BRA `(.L_x_315) ;  /* 0xffffff5000587947 */ /* 0x000fea000383ffff */
.L_x_23:
[----:B-1----:R1:W2:Y:S02]  /*c610*/  SYNCS.PHASECHK.TRANS64.TRYWAIT P1, [R3+URZ], R0 ;  /* 0x00000000030075a7 */ /* 0x0022a4000802017f */
[----:B--2---:R-:W-:Y:S05]  /*c620*/  @!P1 NANOSLEEP.SYNCS 0x989680 ;  /* 0x009896800000995d */ /* 0x004fea0003900000 */
[----:B------:R-:W2:Y:S02]  /*c630*/  @!P1 SYNCS.PHASECHK.TRANS64 P1, [R3+URZ], R0 ;  /* 0x00000000030095a7 */ /* 0x000ea4000802007f */
[----:B--2---:R-:W-:Y:S05]  /*c640*/  @!P1 BRA `(.L_x_23) ;  /* 0xfffffffc00f09947 */ /* 0x004fea000383ffff */
[----:B------:R-:W-:Y:S05]  /*c650*/  BRA `(.L_x_22) ;  /* 0xffffff5000c87947 */ /* 0x000fea000383ffff */
.L_x_28:
[----:B-1----:R-:W-:-:S04]  /*c660*/  IMAD.U32 R5, RZ, RZ, UR7 ;  /* 0x00000007ff057e24 */ /* 0x002fc8000f8e00ff */
[----:B------:R1:W2:Y:S03]  /*c670*/  SYNCS.PHASECHK.TRANS64.TRYWAIT P1, [R5+URZ], R4 ;  /* 0x00000004050075a7 */ /* 0x0002a6000802017f */
[----:B--2---:R-:W-:Y:S05]  /*c680*/  @!P1 NANOSLEEP.SYNCS 0x989680 ;  /* 0x009896800000995d */ /* 0x004fea0003900000 */
[----:B------:R-:W2:Y:S02]  /*c690*/  @!P1 SYNCS.PHASECHK.TRANS64 P1, [R5+URZ], R4 ;  /* 0x00000004050095a7 */ /* 0x000ea4000802007f */
[----:B--2---:R-:W-:Y:S05]  /*c6a0*/  @!P1 BRA `(.L_x_28) ;  /* 0xfffffffc00ec9947 */ /* 0x004fea000383ffff */
[----:B------:R-:W-:Y:S05]  /*c6b0*/  BRA `(.L_x_27) ;  /* 0xffffff5c00247947 */ /* 0x000fea000383ffff */
.L_x_34:
[----:B0-----:R0:W1:Y:S02]  /*c6c0*/  SYNCS.PHASECHK.TRANS64.TRYWAIT P0, [R158+URZ+0x10], R3 ;  /* 0x000010039e0075a7 */ /* 0x001064000800017f */
[----:B-1----:R-:W-:Y:S05]  /*c6d0*/  @!P0 NANOSLEEP.SYNCS 0x989680 ;  /* 0x009896800000895d */ /* 0x002fea0003900000 */
[----:B------:R-:W1:Y:S02]  /*c6e0*/  @!P0 SYNCS.PHASECHK.TRANS64 P0, [R158+URZ+0x10], R3 ;  /* 0x000010039e0085a7 */ /* 0x000e64000800007f */
[----:B-1----:R-:W-:Y:S05]  /*c6f0*/  @!P0 BRA `(.L_x_34) ;  /* 0xfffffffc00f08947 */ /* 0x002fea000383ffff */
[----:B------:R-:W-:Y:S05]  /*c700*/  BRA `(.L_x_316) ;  /* 0xffffff6800007947 */ /* 0x000fea000383ffff */
.L_x_295:
[----:B------:R-:W-:Y:S01]  /*c710*/  BSSY B1, `(.L_x_317) ;  /* 0x0000006000017945 */ /* 0x000fe20003800000 */
[----:B------:R-:W-:-:S07]  /*c720*/  IMAD.MOV.U32 R15, RZ, RZ, -0x1 ;  /* 0xffffffffff0f7424 */ /* 0x000fce00078e00ff */
[----:B------:R-:W-:Y:S05]  /*c730*/  WARPSYNC.COLLECTIVE R15, `(.L_x_318) ;  /* 0x000000000f0c7348 */ /* 0x000fea0003c00000 */
[----:B------:R-:W-:Y:S02]  /*c740*/  ELECT P6, UR62, PT ;  /* 0x00000000003e782f */ /* 0x000fe400038c0000 */
[----:B------:R-:W-:Y:S01]  /*c750*/  MOV R14, UR62 ;  /* 0x0000003e000e7c02 */ /* 0x000fe20008000f00 */
[----:B------:R-:W-:Y:S10]  /*c760*/  ENDCOLLECTIVE ;  /* 0x000000000000791b */ /* 0x000ff40003800000 */
.L_x_318:
[----:B------:R-:W-:Y:S05]  /*c770*/  BSYNC B1 ;  /* 0x0000000000017941 */ /* 0x000fea0003800000 */
.L_x_317:
[----:B------:R-:W-:Y:S05]  /*c780*/  BRA `(.L_x_319) ;  /* 0xffffffec00687947 */ /* 0x000fea000383ffff */
.L_x_298:
[----:B0-----:R0:W1:Y:S02]  /*c790*/  SYNCS.PHASECHK.TRANS64.TRYWAIT P1, [R12+URZ+0x20], R3 ;  /* 0x000020030c0075a7 */ /* 0x001064000802017f */
[----:B-1----:R-:W-:Y:S05]  /*c7a0*/  @!P1 NANOSLEEP.SYNCS 0x989680 ;  /* 0x009896800000995d */ /* 0x002fea0003900000 */
[----:B------:R-:W1:Y:S02]  /*c7b0*/  @!P1 SYNCS.PHASECHK.TRANS64 P1, [R12+URZ+0x20], R3 ;  /* 0x000020030c0095a7 */ /* 0x000e64000802007f */
[----:B-1----:R-:W-:Y:S05]  /*c7c0*/  @!P1 BRA `(.L_x_298) ;  /* 0xfffffffc00f09947 */ /* 0x002fea000383ffff */
[----:B------:R-:W-:Y:S05]  /*c7d0*/  BRA `(.L_x_320) ;  /* 0xffffffec00a47947 */ /* 0x000fea000383ffff */
.L_x_307:
[----:B------:R-:W-:Y:S01]  /*c7e0*/  BSSY B0, `(.L_x_321) ;  /* 0x0000006000007945 */ /* 0x000fe20003800000 */
[----:B------:R-:W-:-:S07]  /*c7f0*/  IMAD.MOV.U32 R15, RZ, RZ, -0x1 ;  /* 0xffffffffff0f7424 */ /* 0x000fce00078e00ff */
[----:B------:R-:W-:Y:S05]  /*c800*/  WARPSYNC.COLLECTIVE R15, `(.L_x_322) ;  /* 0x000000000f0c7348 */ /* 0x000fea0003c00000 */
[----:B------:R-:W-:Y:S02]  /*c810*/  ELECT P6, UR62, PT ;  /* 0x00000000003e782f */ /* 0x000fe400038c0000 */
[----:B------:R-:W-:Y:S01]  /*c820*/  MOV R14, UR62 ;  /* 0x0000003e000e7c02 */ /* 0x000fe20008000f00 */
[----:B------:R-:W-:Y:S10]  /*c830*/  ENDCOLLECTIVE ;  /* 0x000000000000791b */ /* 0x000ff40003800000 */
.L_x_322:
[----:B------:R-:W-:Y:S05]  /*c840*/  BSYNC B0 ;  /* 0x0000000000007941 */ /* 0x000fea0003800000 */
.L_x_321:
[----:B------:R-:W-:Y:S05]  /*c850*/  BRA `(.L_x_323) ;  /* 0xfffffff800a07947 */ /* 0x000fea000383ffff */
.L_x_311:
[----:B0-----:R0:W1:Y:S02]  /*c860*/  SYNCS.PHASECHK.TRANS64.TRYWAIT P0, [R7+URZ], R2 ;  /* 0x00000002070075a7 */ /* 0x001064000800017f */
[----:B-1----:R-:W-:Y:S05]  /*c870*/  @!P0 NANOSLEEP.SYNCS 0x989680 ;  /* 0x009896800000895d */ /* 0x002fea0003900000 */
[----:B------:R-:W1:Y:S02]  /*c880*/  @!P0 SYNCS.PHASECHK.TRANS64 P0, [R7+URZ], R2 ;  /* 0x00000002070085a7 */ /* 0x000e64000800007f */
[----:B-1----:R-:W-:Y:S05]  /*c890*/  @!P0 BRA `(.L_x_311) ;  /* 0xfffffffc00f08947 */ /* 0x002fea000383ffff */
[----:B------:R-:W-:Y:S05]  /*c8a0*/  BRA `(.L_x_324) ;  /* 0xfffffff800e47947 */ /* 0x000fea000383ffff */
.L_x_312:
[----:B0-----:R0:W1:Y:S02]  /*c8b0*/  SYNCS.PHASECHK.TRANS64.TRYWAIT P0, [R9+URZ], R4 ;  /* 0x00000004090075a7 */ /* 0x001064000800017f */
[----:B-1----:R-:W-:Y:S05]  /*c8c0*/  @!P0 NANOSLEEP.SYNCS 0x989680 ;  /* 0x009896800000895d */ /* 0x002fea0003900000 */
[----:B------:R-:W1:Y:S02]  /*c8d0*/  @!P0 SYNCS.PHASECHK.TRANS64 P0, [R9+URZ], R4 ;  /* 0x00000004090085a7 */ /* 0x000e64000800007f */
[----:B-1----:R-:W-:Y:S05]  /*c8e0*/  @!P0 BRA `(.L_x_312) ;  /* 0xfffffffc00f08947 */ /* 0x002fea000383ffff */
[----:B------:R-:W-:Y:S05]  /*c8f0*/  BRA `(.L_x_325) ;  /* 0xfffffff800f47947 */ /* 0x000fea000383ffff */
.L_x_313:
[----:B-1----:R1:W2:Y:S02]  /*c900*/  SYNCS.PHASECHK.TRANS64.TRYWAIT P0, [R6+URZ], R5 ;  /* 0x00000005060075a7 */ /* 0x0022a4000800017f */
[----:B--2---:R-:W-:Y:S05]  /*c910*/  @!P0 NANOSLEEP.SYNCS 0x989680 ;  /* 0x009896800000895d */ /* 0x004fea0003900000 */
[----:B------:R-:W2:Y:S02]  /*c920*/  @!P0 SYNCS.PHASECHK.TRANS64 P0, [R6+URZ], R5 ;  /* 0x00000005060085a7 */ /* 0x000ea4000800007f */
[----:B--2---:R-:W-:Y:S05]  /*c930*/  @!P0 BRA `(.L_x_313) ;  /* 0xfffffffc00f08947 */ /* 0x004fea000383ffff */
[----:B------:R-:W-:Y:S05]  /*c940*/  BRA `(.L_x_326) ;  /* 0xfffffff800fc7947 */ /* 0x000fea000383ffff */
.L_x_327:
[----:B------:R-:W-:-:S00]  /*c950*/  BRA `(.L_x_327) ;  /* 0xfffffffc00fc7947 */ /* 0x000fc0000383ffff */
[----:B------:R-:W-:-:S00]  /*c960*/  NOP ;  /* 0x0000000000007918 */ /* 0x000fc00000000000 */
        /* <DEDUP_REMOVED lines=9> */
.L_x_328:


//--------------------- .nv.global.init           --------------------------
	.section	.nv.global.init,"aw",@progbits
.nv.global.init:
	.type		$str$22,@object
	.size		$str$22,($str$23 - $str$22)
$str$22:
        /*0000*/ 	.byte	0x6b, 0x5f, 0x74, 0x69, 0x6c, 0x65, 0x5f, 0x63, 0x6f, 0x75, 0x6e, 0x74, 0x20, 0x3e, 0x3d, 0x20
        /*0010*/ 	.byte	0x31, 0x00
	.type		$str$23,@object
	.size		$str$23,(__unnamed_1 - $str$23)
$str$23:
        /*0012*/ 	.byte	0x2f, 0x74, 0x6d, 0x70, 0x2f, 0x63, 0x75, 0x74, 0x6c, 0x61, 0x73, 0x73, 0x5f, 0x73, 0x77, 0x65
        /*0022*/ 	.byte	0x65, 0x70, 0x5f, 0x73, 0x72, 0x63, 0x2f, 0x69, 0x6e, 0x63, 0x6c, 0x75, 0x64, 0x65, 0x2f, 0x63
        /*0032*/ 	.byte	0x75, 0x74, 0x6c, 0x61, 0x73, 0x73, 0x2f, 0x67, 0x65, 0x6d, 0x6d, 0x2f, 0x63, 0x6f, 0x6c, 0x6c
        /*0042*/ 	.byte	0x65, 0x63, 0x74, 0x69, 0x76, 0x65, 0x2f, 0x73, 0x6d, 0x39, 0x30, 0x5f, 0x6d, 0x6d, 0x61, 0x5f
        /*0052*/ 	.byte	0x74, 0x6d, 0x61, 0x5f, 0x67, 0x6d, 0x6d, 0x61, 0x5f, 0x73, 0x73, 0x5f, 0x77, 0x61, 0x72, 0x70
        /*0062*/ 	.byte	0x73, 0x70, 0x65, 0x63, 0x69, 0x61, 0x6c, 0x69, 0x7a, 0x65, 0x64, 0x2e, 0x68, 0x70, 0x70, 0x00
	.type		__unnamed_1,@object
	.size		__unnamed_1,(.L_0 - __unnamed_1)
__unnamed_1:
        /*0072*/ 	.byte	0x76, 0x6f, 0x69, 0x64, 0x20, 0x63, 0x75, 0x74, 0x6c, 0x61, 0x73, 0x73, 0x3a, 0x3a, 0x67, 0x65
        /* <DEDUP_REMOVED lines=177> */
        /*0b92*/ 	.byte	0x6e, 0x74, 0x69, 0x74, 0x79, 0x5d, 0x00
.L_0:


//--------------------- .nv.shared._ZN7cutlass13device_kernelINS_4gemm6kernel13GemmUniversalIN4cute5tupleIJiiiiEEENS1_10collective13CollectiveMmaINS1_34MainloopSm90TmaGmmaWarpSpecializedILi4ENS5_IJNS4_1CILi1EEENSA_ILi2EEESB_EEENS1_32KernelTmaWarpSpecializedPingpongEEENS5_IJNSA_ILi64EEENSA_ILi256EEENSA_ILi128EEEEEENS_10tfloat32_tENS5_IJlSB_lEEESK_SL_NS4_8TiledMMAINS4_8MMA_AtomIJNS4_4SM904GMMA30MMA_64x256x8_F32TF32TF32_SS_TNILNSP_7ScaleInE1ELSR_1EEEEEENS4_6LayoutINS5_IJSB_SB_SB_EEENS5_IJNSA_ILi0EEESW_SW_EEEEENS5_IJNS4_10UnderscoreESZ_SZ_EEEEENS4_23SM90_TMA_LOAD_MULTICASTENS4_14ComposedLayoutINS4_7SwizzleILi3ELi4ELi3EEENS4_18smem_ptr_flag_bitsILi32EEENSU_INS5_IJNSA_ILi8EEENSA_ILi32EEEEEENS5_IJS19_SB_EEEEEEEvNS4_8identityENS4_13SM90_TMA_LOADES1D_vS1E_EENS_8epilogue10collective6detail29Sm90TmaWarpSpecializedAdapterINS1I_15DefaultEpilogueISK_SL_SL_NS1H_6thread17LinearCombinationISK_Li1EffLNS1M_9ScaleType4KindE0ELNS_15FloatRoundStyleE2ESK_EENS1_15EpilogueDefaultEEEEEvvEEEEvNT_6ParamsE --------------------------
	.section	.nv.shared._ZN7cutlass13device_kernelINS_4gemm6kernel13GemmUniversalIN4cute5tupleIJiiiiEEENS1_10collective13CollectiveMmaINS1_34MainloopSm90TmaGmmaWarpSpecializedILi4ENS5_IJNS4_1CILi1EEENSA_ILi2EEESB_EEENS1_32KernelTmaWarpSpecializedPingpongEEENS5_IJNSA_ILi64EEENSA_ILi256EEENSA_ILi128EEEEEENS_10tfloat32_tENS5_IJlSB_lEEESK_SL_NS4_8TiledMMAINS4_8MMA_AtomIJNS4_4SM904GMMA30MMA_64x256x8_F32TF32TF32_SS_TNILNSP_7ScaleInE1ELSR_1EEEEEENS4_6LayoutINS5_IJSB_SB_SB_EEENS5_IJNSA_ILi0EEESW_SW_EEEEENS5_IJNS4_10UnderscoreESZ_SZ_EEEEENS4_23SM90_TMA_LOAD_MULTICASTENS4_14ComposedLayoutINS4_7SwizzleILi3ELi4ELi3EEENS4_18smem_ptr_flag_bitsILi32EEENSU_INS5_IJNSA_ILi8EEENSA_ILi32EEEEEENS5_IJS19_SB_EEEEEEEvNS4_8identityENS4_13SM90_TMA_LOADES1D_vS1E_EENS_8epilogue10collective6detail29Sm90TmaWarpSpecializedAdapterINS1I_15DefaultEpilogueISK_SL_SL_NS1H_6thread17LinearCombinationISK_Li1EffLNS1M_9ScaleType4KindE0ELNS_15FloatRoundStyleE2ESK_EENS1_15EpilogueDefaultEEEEEvvEEEEvNT_6ParamsE,"aw",@nobits
	.sectionflags	@""
	.align	16
	.zero		1024


//--------------------- .nv.shared.reserved.0     --------------------------
	.section	.nv.shared.reserved.0,"aw",@nobits
	.weak		__nv_reservedSMEM_offset_0_alias
	.size		__nv_reservedSMEM_offset_0_alias, 0, 0
	.other		__nv_reservedSMEM_offset_0_alias,@"STO_CUDA_RESERVED_SHARED STV_DEFAULT"
__nv_reservedSMEM_offset_0_alias:
	.zero		0


//--------------------- .nv.global                --------------------------
	.section	.nv.global,"aw",@nobits
.nv.global:
	.type		_ZN39_INTERNAL_edc28b39_4_k_cu_0e1252e5_61514cute1_E,@object
	.size		_ZN39_INTERNAL_edc28b39_4_k_cu_0e1252e5_61514cute1_E,(_ZN39_INTERNAL_edc28b39_4_k_cu_0e1252e5_61514cuda3std3__45__cpo6cbeginE - _ZN39_INTERNAL_edc28b39_4_k_cu_0e1252e5_61514cute1_E)
_ZN39_INTERNAL_edc28b39_4_k_cu_0e1252e5_61514cute1_E:
	.zero		1
	.type		_ZN39_INTERNAL_edc28b39_4_k_cu_0e1252e5_61514cuda3std3__45__cpo6cbeginE,@object
	.size		_ZN39_INTERNAL_edc28b39_4_k_cu_0e1252e5_61514cuda3std3__45__cpo6cbeginE,(_ZN39_INTERNAL_edc28b39_4_k_cu_0e1252e5_61514cuda3std3__48in_placeE - _ZN39_INTERNAL_edc28b39_4_k_cu_0e1252e5_61514cuda3std3__45__cpo6cbeginE)
_ZN39_INTERNAL_edc28b39_4_k_cu_0e1252e5_61514cuda3std3__45__cpo6cbeginE:
	.zero		1
	.type		_ZN39_INTERNAL_edc28b39_4_k_cu_0e1252e5_61514cuda3std3__48in_placeE,@object
	.size		_ZN39_INTERNAL_edc28b39_4_k_cu_0e1252e5_61514cuda3std3__48in_placeE,(_ZN39_INTERNAL_edc28b39_4_k_cu_0e1252e5_61514cuda3std6ranges3__45__cpo9iter_moveE - _ZN39_INTERNAL_edc28b39_4_k_cu_0e1252e5_61514cuda3std3__48in_placeE)
_ZN39_INTERNAL_edc28b39_4_k_cu_0e1252e5_61514cuda3std3__48in_placeE:
	.zero		1
	.type		_ZN39_INTERNAL_edc28b39_4_k_cu_0e1252e5_61514cuda3std6ranges3__45__cpo9iter_moveE,@object
	.size		_ZN39_INTERNAL_edc28b39_4_k_cu_0e1252e5_61514cuda3std6ranges3__45__cpo9iter_moveE,(_ZN39_INTERNAL_edc28b39_4_k_cu_0e1252e5_61514cuda3std3__45__cpo5beginE - _ZN39_INTERNAL_edc28b39_4_k_cu_0e1252e5_61514cuda3std6ranges3__45__cpo9iter_moveE)
_ZN39_INTERNAL_edc28b39_4_k_cu_0e1252e5_61514cuda3std6ranges3__45__cpo9iter_moveE:
	.zero		1
	.type		_ZN39_INTERNAL_edc28b39_4_k_cu_0e1252e5_61514cuda3std3__45__cpo5beginE,@object
	.size		_ZN39_INTERNAL_edc28b39_4_k_cu_0e1252e5_61514cuda3std3__45__cpo5beginE,(_ZN39_INTERNAL_edc28b39_4_k_cu_0e1252e5_61514cuda3std3__441_GLOBAL__N__edc28b39_4_k_cu_0e1252e5_61516ignoreE - _ZN39_INTERNAL_edc28b39_4_k_cu_0e1252e5_61514cuda3std3__45__cpo5beginE)
_ZN39_INTERNAL_edc28b39_4_k_cu_0e1252e5_61514cuda3std3__45__cpo5beginE:
	.zero		1
	.type		_ZN39_INTERNAL_edc28b39_4_k_cu_0e1252e5_61514cuda3std3__441_GLOBAL__N__edc28b39_4_k_cu_0e1252e5_61516ignoreE,@object
	.size		_ZN39_INTERNAL_edc28b39_4_k_cu_0e1252e5_61514cuda3std3__441_GLOBAL__N__edc28b39_4_k_cu_0e1252e5_61516ignoreE,(_ZN39_INTERNAL_edc28b39_4_k_cu_0e1252e5_61514cute7productE - _ZN39_INTERNAL_edc28b39_4_k_cu_0e1252e5_61514cuda3std3__441_GLOBAL__N__edc28b39_4_k_cu_0e1252e5_61516ignoreE)
_ZN39_INTERNAL_edc28b39_4_k_cu_0e1252e5_61514cuda3std3__441_GLOBAL__N__edc28b39_4_k_cu_0e1252e5_61516ignoreE:
	.zero		1
	.type		_ZN39_INTERNAL_edc28b39_4_k_cu_0e1252e5_61514cute7productE,@object
	.size		_ZN39_INTERNAL_edc28b39_4_k_cu_0e1252e5_61514cute7productE,(_ZN39_INTERNAL_edc28b39_4_k_cu_0e1252e5_61514cuda3std3__45__cpo3endE - _ZN39_INTERNAL_edc28b39_4_k_cu_0e1252e5_61514cute7productE)
_ZN39_INTERNAL_edc28b39_4_k_cu_0e1252e5_61514cute7productE:
	.zero		1
	.type		_ZN39_INTERNAL_edc28b39_4_k_cu_0e1252e5_61514cuda3std3__45__cpo3endE,@object
	.size		_ZN39_INTERNAL_edc28b39_4_k_cu_0e1252e5_61514cuda3std3__45__cpo3endE,(_ZN39_INTERNAL_edc28b39_4_k_cu_0e1252e5_61514cuda3std3__419piecewise_constructE - _ZN39_INTERNAL_edc28b39_4_k_cu_0e1252e5_61514cuda3std3__45__cpo3endE)
_ZN39_INTERNAL_edc28b39_4_k_cu_0e1252e5_61514cuda3std3__45__cpo3endE:
	.zero		1
	.type		_ZN39_INTERNAL_edc28b39_4_k_cu_0e1252e5_61514cuda3std3__419piecewise_constructE,@object
	.size		_ZN39_INTERNAL_edc28b39_4_k_cu_0e1252e5_61514cuda3std3__419piecewise_constructE,(_ZN39_INTERNAL_edc28b39_4_k_cu_0e1252e5_61514cuda3std3__45__cpo4cendE - _ZN39_INTERNAL_edc28b39_4_k_cu_0e1252e5_61514cuda3std3__419piecewise_constructE)
_ZN39_INTERNAL_edc28b39_4_k_cu_0e1252e5_61514cuda3std3__419piecewise_constructE:
	.zero		1
	.type		_ZN39_INTERNAL_edc28b39_4_k_cu_0e1252e5_61514cuda3std3__45__cpo4cendE,@object
	.size		_ZN39_INTERNAL_edc28b39_4_k_cu_0e1252e5_61514cuda3std3__45__cpo4cendE,(_ZN39_INTERNAL_edc28b39_4_k_cu_0e1252e5_61514cuda3std6ranges3__45__cpo4swapE - _ZN39_INTERNAL_edc28b39_4_k_cu_0e1252e5_61514cuda3std3__45__cpo4cendE)
_ZN39_INTERNAL_edc28b39_4_k_cu_0e1252e5_61514cuda3std3__45__cpo4cendE:
	.zero		1
	.type		_ZN39_INTERNAL_edc28b39_4_k_cu_0e1252e5_61514cuda3std6ranges3__45__cpo4swapE,@object
	.size		_ZN39_INTERNAL_edc28b39_4_k_cu_0e1252e5_61514cuda3std6ranges3__45__cpo4swapE,(.L_8 - _ZN39_INTERNAL_edc28b39_4_k_cu_0e1252e5_61514cuda3std6ranges3__45__cpo4swapE)
_ZN39_INTERNAL_edc28b39_4_k_cu_0e1252e5_61514cuda3std6ranges3__45__cpo4swapE:
	.zero		1
.L_8:


//--------------------- .nv.constant0._ZN7cutlass13device_kernelINS_4gemm6kernel13GemmUniversalIN4cute5tupleIJiiiiEEENS1_10collective13CollectiveMmaINS1_34MainloopSm90TmaGmmaWarpSpecializedILi4ENS5_IJNS4_1CILi1EEENSA_ILi2EEESB_EEENS1_32KernelTmaWarpSpecializedPingpongEEENS5_IJNSA_ILi64EEENSA_ILi256EEENSA_ILi128EEEEEENS_10tfloat32_tENS5_IJlSB_lEEESK_SL_NS4_8TiledMMAINS4_8MMA_AtomIJNS4_4SM904GMMA30MMA_64x256x8_F32TF32TF32_SS_TNILNSP_7ScaleInE1ELSR_1EEEEEENS4_6LayoutINS5_IJSB_SB_SB_EEENS5_IJNSA_ILi0EEESW_SW_EEEEENS5_IJNS4_10UnderscoreESZ_SZ_EEEEENS4_23SM90_TMA_LOAD_MULTICASTENS4_14ComposedLayoutINS4_7SwizzleILi3ELi4ELi3EEENS4_18smem_ptr_flag_bitsILi32EEENSU_INS5_IJNSA_ILi8EEENSA_ILi32EEEEEENS5_IJS19_SB_EEEEEEEvNS4_8identityENS4_13SM90_TMA_LOADES1D_vS1E_EENS_8epilogue10collective6detail29Sm90TmaWarpSpecializedAdapterINS1I_15DefaultEpilogueISK_SL_SL_NS1H_6thread17LinearCombinationISK_Li1EffLNS1M_9ScaleType4KindE0ELNS_15FloatRoundStyleE2ESK_EENS1_15EpilogueDefaultEEEEEvvEEEEvNT_6ParamsE --------------------------
	.section	.nv.constant0._ZN7cutlass13device_kernelINS_4gemm6kernel13GemmUniversalIN4cute5tupleIJiiiiEEENS1_10collective13CollectiveMmaINS1_34MainloopSm90TmaGmmaWarpSpecializedILi4ENS5_IJNS4_1CILi1EEENSA_ILi2EEESB_EEENS1_32KernelTmaWarpSpecializedPingpongEEENS5_IJNSA_ILi64EEENSA_ILi256EEENSA_ILi128EEEEEENS_10tfloat32_tENS5_IJlSB_lEEESK_SL_NS4_8TiledMMAINS4_8MMA_AtomIJNS4_4SM904GMMA30MMA_64x256x8_F32TF32TF32_SS_TNILNSP_7ScaleInE1ELSR_1EEEEEENS4_6LayoutINS5_IJSB_SB_SB_EEENS5_IJNSA_ILi0EEESW_SW_EEEEENS5_IJNS4_10UnderscoreESZ_SZ_EEEEENS4_23SM90_TMA_LOAD_MULTICASTENS4_14ComposedLayoutINS4_7SwizzleILi3ELi4ELi3EEENS4_18smem_ptr_flag_bitsILi32EEENSU_INS5_IJNSA_ILi8EEENSA_ILi32EEEEEENS5_IJS19_SB_EEEEEEEvNS4_8identityENS4_13SM90_TMA_LOADES1D_vS1E_EENS_8epilogue10collective6detail29Sm90TmaWarpSpecializedAdapterINS1I_15DefaultEpilogueISK_SL_SL_NS1H_6thread17LinearCombinationISK_Li1EffLNS1M_9ScaleType4KindE0ELNS_15FloatRoundStyleE2ESK_EENS1_15EpilogueDefaultEEEEEvvEEEEvNT_6ParamsE,"a",@progbits
	.sectionflags	@""
	.align	4
.nv.constant0._ZN7cutlass13device_kernelINS_4gemm6kernel13GemmUniversalIN4cute5tupleIJiiiiEEENS1_10collective13CollectiveMmaINS1_34MainloopSm90TmaGmmaWarpSpecializedILi4ENS5_IJNS4_1CILi1EEENSA_ILi2EEESB_EEENS1_32KernelTmaWarpSpecializedPingpongEEENS5_IJNSA_ILi64EEENSA_ILi256EEENSA_ILi128EEEEEENS_10tfloat32_tENS5_IJlSB_lEEESK_SL_NS4_8TiledMMAINS4_8MMA_AtomIJNS4_4SM904GMMA30MMA_64x256x8_F32TF32TF32_SS_TNILNSP_7ScaleInE1ELSR_1EEEEEENS4_6LayoutINS5_IJSB_SB_SB_EEENS5_IJNSA_ILi0EEESW_SW_EEEEENS5_IJNS4_10UnderscoreESZ_SZ_EEEEENS4_23SM90_TMA_LOAD_MULTICASTENS4_14ComposedLayoutINS4_7SwizzleILi3ELi4ELi3EEENS4_18smem_ptr_flag_bitsILi32EEENSU_INS5_IJNSA_ILi8EEENSA_ILi32EEEEEENS5_IJS19_SB_EEEEEEEvNS4_8identityENS4_13SM90_TMA_LOADES1D_vS1E_EENS_8epilogue10collective6detail29Sm90TmaWarpSpecializedAdapterINS1I_15DefaultEpilogueISK_SL_SL_NS1H_6thread17LinearCombinationISK_Li1EffLNS1M_9ScaleType4KindE0ELNS_15FloatRoundStyleE2ESK_EENS1_15EpilogueDefaultEEEEEvvEEEEvNT_6ParamsE:
	.zero		1664


//--------------------- SYMBOLS --------------------------

	.type		.nv.reservedSmem.offset0,@object
	.size		.nv.reservedSmem.offset0,0x4
	.type		__assertfail,@function
